	.target	sm_100a

	.elftype	@"ET_EXEC"


//--------------------- .note.nv.tkinfo           --------------------------
	.section	.note.nv.tkinfo,"",@"SHT_NOTE"
	.sectionflags	@"SHF_NOTE_NV_TKINFO"
	.tkinfo
        /*0018*/ 	.word	0x00000081
        /*0030*/ 	.string	""
        /*0030*/ 	.string	"ptxas-blackwell"
        /*0030*/ 	.string	"Cuda compilation tools, release 12.9, V12.9.86"
        /*0030*/ 	.string	"Build cuda_12.9.r12.9/compiler.36037853_0"
        /*0030*/ 	.string	"-v  -suppress-debug-info  -lineinfo  -arch sm_100a "



//--------------------- .note.nv.cuver            --------------------------
	.section	.note.nv.cuver,"",@"SHT_NOTE"
	.sectionflags	@"SHF_NOTE_NV_CUVER"
        /*0018*/ 	.short	0x0001
        /*001a*/ 	.short	0x0064
        /*001c*/ 	.short	0x0001
        /*001e*/ 	.short	0x0000
        /*0020*/ 	.short	0x0001
        /*0022*/ 	.short	0x0000


//--------------------- .nv.info                  --------------------------
	.section	.nv.info,"",@"SHT_CUDA_INFO"
	.align	4


	//----- nvinfo : EIATTR_REGCOUNT
	.align		4
        /*0000*/ 	.byte	0x04, 0x2f
        /*0002*/ 	.short	(.L_4 - .L_3)
	.align		4
.L_3:
        /*0004*/ 	.word	index@(gluon_tcgen05)
        /*0008*/ 	.word	0x00000019


	//----- nvinfo : EIATTR_FRAME_SIZE
	.align		4
.L_4:
        /*000c*/ 	.byte	0x04, 0x11
        /*000e*/ 	.short	(.L_6 - .L_5)
	.align		4
.L_5:
        /*0010*/ 	.word	index@($__internal_2_$__cuda_sm10x_tcgen05_guardrail_trap_unallocated_columns_being_dealloced)
        /*0014*/ 	.word	0x00000000


	//----- nvinfo : EIATTR_FRAME_SIZE
	.align		4
.L_6:
        /*0018*/ 	.byte	0x04, 0x11
        /*001a*/ 	.short	(.L_8 - .L_7)
	.align		4
.L_7:
        /*001c*/ 	.word	index@($__internal_1_$__cuda_sm10x_tcgen05_guardrail_trap_phase_invalid_during_alloc)
        /*0020*/ 	.word	0x00000000


	//----- nvinfo : EIATTR_FRAME_SIZE
	.align		4
.L_8:
        /*0024*/ 	.byte	0x04, 0x11
        /*0026*/ 	.short	(.L_10 - .L_9)
	.align		4
.L_9:
        /*0028*/ 	.word	index@($__internal_0_$__cuda_sm10x_tcgen05_guardrail_trap_col_being_dealloced_not_returned_by_alloc)
        /*002c*/ 	.word	0x00000000


	//----- nvinfo : EIATTR_FRAME_SIZE
	.align		4
.L_10:
        /*0030*/ 	.byte	0x04, 0x11
        /*0032*/ 	.short	(.L_12 - .L_11)
	.align		4
.L_11:
        /*0034*/ 	.word	index@(gluon_tcgen05)
        /*0038*/ 	.word	0x00000000


	//----- nvinfo : EIATTR_MIN_STACK_SIZE
	.align		4
.L_12:
        /*003c*/ 	.byte	0x04, 0x12
        /*003e*/ 	.short	(.L_14 - .L_13)
	.align		4
.L_13:
        /*0040*/ 	.word	index@(gluon_tcgen05)
        /*0044*/ 	.word	0x00000000
.L_14:


//--------------------- .nv.info.gluon_tcgen05    --------------------------
	.section	.nv.info.gluon_tcgen05,"",@"SHT_CUDA_INFO"
	.sectionflags	@""
	.align	4


	//----- nvinfo : EIATTR_CUDA_API_VERSION
	.align		4
        /*0000*/ 	.byte	0x04, 0x37
        /*0002*/ 	.short	(.L_16 - .L_15)
.L_15:
        /*0004*/ 	.word	0x00000081


	//----- nvinfo : EIATTR_KPARAM_INFO
	.align		4
.L_16:
        /*0008*/ 	.byte	0x04, 0x17
        /*000a*/ 	.short	(.L_18 - .L_17)
.L_17:
        /*000c*/ 	.word	0x00000000
        /*0010*/ 	.short	0x000a
        /*0012*/ 	.short	0x0048
        /*0014*/ 	.byte	0x00, 0xf4, 0x21, 0x00


	//----- nvinfo : EIATTR_KPARAM_INFO
	.align		4
.L_18:
        /*0018*/ 	.byte	0x04, 0x17
        /*001a*/ 	.short	(.L_20 - .L_19)
.L_19:
        /*001c*/ 	.word	0x00000000
        /*0020*/ 	.short	0x0009
        /*0022*/ 	.short	0x0040
        /*0024*/ 	.byte	0x00, 0xf4, 0x21, 0x00


	//----- nvinfo : EIATTR_KPARAM_INFO
	.align		4
.L_20:
        /*0028*/ 	.byte	0x04, 0x17
        /*002a*/ 	.short	(.L_22 - .L_21)
.L_21:
        /*002c*/ 	.word	0x00000000
        /*0030*/ 	.short	0x0008
        /*0032*/ 	.short	0x0038
        /*0034*/ 	.byte	0x00, 0xf0, 0x21, 0x00


	//----- nvinfo : EIATTR_KPARAM_INFO
	.align		4
.L_22:
        /*0038*/ 	.byte	0x04, 0x17
        /*003a*/ 	.short	(.L_24 - .L_23)
.L_23:
        /*003c*/ 	.word	0x00000000
        /*0040*/ 	.short	0x0007
        /*0042*/ 	.short	0x0030
        /*0044*/ 	.byte	0x00, 0xf0, 0x21, 0x00


	//----- nvinfo : EIATTR_KPARAM_INFO
	.align		4
.L_24:
        /*0048*/ 	.byte	0x04, 0x17
        /*004a*/ 	.short	(.L_26 - .L_25)
.L_25:
        /*004c*/ 	.word	0x00000000
        /*0050*/ 	.short	0x0006
        /*0052*/ 	.short	0x0028
        /*0054*/ 	.byte	0x00, 0xf0, 0x21, 0x00


	//----- nvinfo : EIATTR_KPARAM_INFO
	.align		4
.L_26:
        /*0058*/ 	.byte	0x04, 0x17
        /*005a*/ 	.short	(.L_28 - .L_27)
.L_27:
        /*005c*/ 	.word	0x00000000
        /*0060*/ 	.short	0x0005
        /*0062*/ 	.short	0x0020
        /*0064*/ 	.byte	0x00, 0xf0, 0x11, 0x00


	//----- nvinfo : EIATTR_KPARAM_INFO
	.align		4
.L_28:
        /*0068*/ 	.byte	0x04, 0x17
        /*006a*/ 	.short	(.L_30 - .L_29)
.L_29:
        /*006c*/ 	.word	0x00000000
        /*0070*/ 	.short	0x0004
        /*0072*/ 	.short	0x001c
        /*0074*/ 	.byte	0x00, 0xf0, 0x11, 0x00


	//----- nvinfo : EIATTR_KPARAM_INFO
	.align		4
.L_30:
        /*0078*/ 	.byte	0x04, 0x17
        /*007a*/ 	.short	(.L_32 - .L_31)
.L_31:
        /*007c*/ 	.word	0x00000000
        /*0080*/ 	.short	0x0003
        /*0082*/ 	.short	0x0018
        /*0084*/ 	.byte	0x00, 0xf0, 0x11, 0x00


	//----- nvinfo : EIATTR_KPARAM_INFO
	.align		4
.L_32:
        /*0088*/ 	.byte	0x04, 0x17
        /*008a*/ 	.short	(.L_34 - .L_33)
.L_33:
        /*008c*/ 	.word	0x00000000
        /*0090*/ 	.short	0x0002
        /*0092*/ 	.short	0x0010
        /*0094*/ 	.byte	0x00, 0xf4, 0x21, 0x00


	//----- nvinfo : EIATTR_KPARAM_INFO
	.align		4
.L_34:
        /*0098*/ 	.byte	0x04, 0x17
        /*009a*/ 	.short	(.L_36 - .L_35)
.L_35:
        /*009c*/ 	.word	0x00000000
        /*00a0*/ 	.short	0x0001
        /*00a2*/ 	.short	0x0008
        /*00a4*/ 	.byte	0x00, 0xf4, 0x21, 0x00


	//----- nvinfo : EIATTR_KPARAM_INFO
	.align		4
.L_36:
        /*00a8*/ 	.byte	0x04, 0x17
        /*00aa*/ 	.short	(.L_38 - .L_37)
.L_37:
        /*00ac*/ 	.word	0x00000000
        /*00b0*/ 	.short	0x0000
        /*00b2*/ 	.short	0x0000
        /*00b4*/ 	.byte	0x00, 0xf4, 0x21, 0x00


	//----- nvinfo : EIATTR_AT_ENTRY_FRAGMENTS
	.align		4
.L_38:
        /*00b8*/ 	.byte	0x04, 0x4f
        /*00ba*/ 	.short	(.L_40 - .L_39)


	//   ....[0]....
.L_39:
        /*00bc*/ 	.word	0x00000004


	//----- nvinfo : EIATTR_RESERVED_SMEM_USED
	.align		4
.L_40:
        /*00c0*/ 	.byte	0x01, 0x41
	.zero		2


	//----- nvinfo : EIATTR_SPARSE_MMA_MASK
	.align		4
        /*00c4*/ 	.byte	0x03, 0x50
        /*00c6*/ 	.short	0x0000


	//----- nvinfo : EIATTR_TCGEN05_1CTA_USED
	.align		4
        /*00c8*/ 	.byte	0x01, 0x51
	.zero		2


	//----- nvinfo : EIATTR_MAXREG_COUNT
	.align		4
        /*00cc*/ 	.byte	0x03, 0x1b
        /*00ce*/ 	.short	0x00ff


	//----- nvinfo : EIATTR_NUM_BARRIERS
	.align		4
        /*00d0*/ 	.byte	0x02, 0x4c
        /*00d2*/ 	.byte	0x01
	.zero		1


	//----- nvinfo : EIATTR_INT_WARP_WIDE_INSTR_OFFSETS
	.align		4
        /*00d4*/ 	.byte	0x04, 0x31
        /*00d6*/ 	.short	(.L_42 - .L_41)


	//   ....[0]....
.L_41:
        /*00d8*/ 	.word	0x00001720


	//   ....[1]....
        /*00dc*/ 	.word	0x00001740


	//   ....[2]....
        /*00e0*/ 	.word	0x000017c0


	//   ....[3]....
        /*00e4*/ 	.word	0x00001b80


	//   ....[4]....
        /*00e8*/ 	.word	0x00001b90


	//   ....[5]....
        /*00ec*/ 	.word	0x00001ba0


	//   ....[6]....
        /*00f0*/ 	.word	0x00001bb0


	//   ....[7]....
        /*00f4*/ 	.word	0x00001ed0


	//   ....[8]....
        /*00f8*/ 	.word	0x00001ee0


	//   ....[9]....
        /*00fc*/ 	.word	0x00002050


	//   ....[10]....
        /*0100*/ 	.word	0x000020a0


	//   ....[11]....
        /*0104*/ 	.word	0x000020b0


	//   ....[12]....
        /*0108*/ 	.word	0x000020e0


	//   ....[13]....
        /*010c*/ 	.word	0x000023d0


	//   ....[14]....
        /*0110*/ 	.word	0x000023e0


	//   ....[15]....
        /*0114*/ 	.word	0x000027c0


	//   ....[16]....
        /*0118*/ 	.word	0x000027d0


	//   ....[17]....
        /*011c*/ 	.word	0x00002a90


	//   ....[18]....
        /*0120*/ 	.word	0x00002ae0


	//----- nvinfo : EIATTR_COOP_GROUP_MASK_REGIDS
	.align		4
.L_42:
        /*0124*/ 	.byte	0x04, 0x29
        /*0126*/ 	.short	(.L_44 - .L_43)


	//   ....[0]....
.L_43:
        /*0128*/ 	.word	0xffffffff


	//   ....[1]....
        /*012c*/ 	.word	0xffffffff


	//   ....[2]....
        /*0130*/ 	.word	0xffffffff


	//   ....[3]....
        /*0134*/ 	.word	0xffffffff


	//   ....[4]....
        /*0138*/ 	.word	0xffffffff


	//   ....[5]....
        /*013c*/ 	.word	0xffffffff


	//   ....[6]....
        /*0140*/ 	.word	0xffffffff


	//   ....[7]....
        /*0144*/ 	.word	0xffffffff


	//   ....[8]....
        /*0148*/ 	.word	0xffffffff


	//   ....[9]....
        /*014c*/ 	.word	0xffffffff


	//----- nvinfo : EIATTR_COOP_GROUP_INSTR_OFFSETS
	.align		4
.L_44:
        /*0150*/ 	.byte	0x04, 0x28
        /*0152*/ 	.short	(.L_46 - .L_45)


	//   ....[0]....
.L_45:
        /*0154*/ 	.word	0x00000050


	//   ....[1]....
        /*0158*/ 	.word	0x00000310


	//   ....[2]....
        /*015c*/ 	.word	0x00000500


	//   ....[3]....
        /*0160*/ 	.word	0x000009c0


	//   ....[4]....
        /*0164*/ 	.word	0x00000b00


	//   ....[5]....
        /*0168*/ 	.word	0x00000fb0


	//   ....[6]....
        /*016c*/ 	.word	0x000010f0


	//   ....[7]....
        /*0170*/ 	.word	0x000015e0


	//   ....[8]....
        /*0174*/ 	.word	0x00002920


	//   ....[9]....
        /*0178*/ 	.word	0x00002b90


	//----- nvinfo : EIATTR_VRC_CTA_INIT_COUNT
	.align		4
.L_46:
        /*017c*/ 	.byte	0x02, 0x4a
        /*017e*/ 	.byte	0x80
	.zero		1


	//----- nvinfo : EIATTR_MBARRIER_INSTR_OFFSETS
	.align		4
        /*0180*/ 	.byte	0x04, 0x39
        /*0182*/ 	.short	(.L_48 - .L_47)


	//   ....[0]....
.L_47:
        /*0184*/ 	.word	0x000017e0
        /*0188*/ 	.word	0x000000ff
        /*018c*/ 	.word	0x00010000
        /*0190*/ 	.short	0x0100
        /*0192*/ 	.byte	0x08
	.zero		1


	//   ....[1]....
        /*0194*/ 	.word	0x000017f0
        /*0198*/ 	.word	0x000000ff
        /*019c*/ 	.word	0x00010020
        /*01a0*/ 	.short	0x0100
        /*01a2*/ 	.byte	0x08
	.zero		1


	//   ....[2]....
        /*01a4*/ 	.word	0x000018a0
        /*01a8*/ 	.word	0x000000ff
        /*01ac*/ 	.word	0x00010008
        /*01b0*/ 	.short	0x0100
        /*01b2*/ 	.byte	0x08
	.zero		1


	//   ....[3]....
        /*01b4*/ 	.word	0x000018b0
        /*01b8*/ 	.word	0x000000ff
        /*01bc*/ 	.word	0x00010028
        /*01c0*/ 	.short	0x0100
        /*01c2*/ 	.byte	0x08
	.zero		1


	//   ....[4]....
        /*01c4*/ 	.word	0x00001990
        /*01c8*/ 	.word	0x000000ff
        /*01cc*/ 	.word	0x00010010
        /*01d0*/ 	.short	0x0100
        /*01d2*/ 	.byte	0x08
	.zero		1


	//   ....[5]....
        /*01d4*/ 	.word	0x000019a0
        /*01d8*/ 	.word	0x000000ff
        /*01dc*/ 	.word	0x00010030
        /*01e0*/ 	.short	0x0100
        /*01e2*/ 	.byte	0x08
	.zero		1


	//   ....[6]....
        /*01e4*/ 	.word	0x00001ab0
        /*01e8*/ 	.word	0x000000ff
        /*01ec*/ 	.word	0x00010018
        /*01f0*/ 	.short	0x0100
        /*01f2*/ 	.byte	0x08
	.zero		1


	//   ....[7]....
        /*01f4*/ 	.word	0x00001ac0
        /*01f8*/ 	.word	0x000000ff
        /*01fc*/ 	.word	0x00010038
        /*0200*/ 	.short	0x0100
        /*0202*/ 	.byte	0x08
	.zero		1


	//   ....[8]....
        /*0204*/ 	.word	0x00001c90
        /*0208*/ 	.word	0x000000ff
        /*020c*/ 	.word	0x00010000
        /*0210*/ 	.short	0x010a
        /*0212*/ 	.byte	0x08
	.zero		1


	//   ....[9]....
        /*0214*/ 	.word	0x00001f30
        /*0218*/ 	.word	0x000000ff
        /*021c*/ 	.word	0x00010020
        /*0220*/ 	.short	0x010a
        /*0222*/ 	.byte	0x08
	.zero		1


	//   ....[10]....
        /*0224*/ 	.word	0x00002150
        /*0228*/ 	.word	0x000000ff
        /*022c*/ 	.word	0x00010000
        /*0230*/ 	.short	0x010a
        /*0232*/ 	.byte	0x1c
	.zero		1


	//   ....[11]....
        /*0234*/ 	.word	0x00002420
        /*0238*/ 	.word	0x000000ff
        /*023c*/ 	.word	0x00010020
        /*0240*/ 	.short	0x010a
        /*0242*/ 	.byte	0x1c
	.zero		1


	//   ....[12]....
        /*0244*/ 	.word	0x000024f0
        /*0248*/ 	.word	0x000000ff
        /*024c*/ 	.word	0x00010000
        /*0250*/ 	.short	0x0108
        /*0252*/ 	.byte	0x08
	.zero		1


	//   ....[13]....
        /*0254*/ 	.word	0x00002500
        /*0258*/ 	.word	0x000000ff
        /*025c*/ 	.word	0x00010020
        /*0260*/ 	.short	0x0108
        /*0262*/ 	.byte	0x08
	.zero		1


	//   ....[14]....
        /*0264*/ 	.word	0x00002550
        /*0268*/ 	.word	0x000000ff
        /*026c*/ 	.word	0x00010008
        /*0270*/ 	.short	0x0108
        /*0272*/ 	.byte	0x08
	.zero		1


	//   ....[15]....
        /*0274*/ 	.word	0x00002560
        /*0278*/ 	.word	0x000000ff
        /*027c*/ 	.word	0x00010028
        /*0280*/ 	.short	0x0108
        /*0282*/ 	.byte	0x08
	.zero		1


	//   ....[16]....
        /*0284*/ 	.word	0x000025b0
        /*0288*/ 	.word	0x000000ff
        /*028c*/ 	.word	0x00010010
        /*0290*/ 	.short	0x0108
        /*0292*/ 	.byte	0x08
	.zero		1


	//   ....[17]....
        /*0294*/ 	.word	0x000025c0
        /*0298*/ 	.word	0x000000ff
        /*029c*/ 	.word	0x00010030
        /*02a0*/ 	.short	0x0108
        /*02a2*/ 	.byte	0x08
	.zero		1


	//   ....[18]....
        /*02a4*/ 	.word	0x00002610
        /*02a8*/ 	.word	0x000000ff
        /*02ac*/ 	.word	0x00010018
        /*02b0*/ 	.short	0x0108
        /*02b2*/ 	.byte	0x08
	.zero		1


	//   ....[19]....
        /*02b4*/ 	.word	0x00002620
        /*02b8*/ 	.word	0x000000ff
        /*02bc*/ 	.word	0x00010038
        /*02c0*/ 	.short	0x0108
        /*02c2*/ 	.byte	0x08
	.zero		1


	//   ....[20]....
        /*02c4*/ 	.word	0x00002bb0
        /*02c8*/ 	.word	0x000000ff
        /*02cc*/ 	.word	0x00010000
        /*02d0*/ 	.short	0x010a
        /*02d2*/ 	.byte	0x08
	.zero		1


	//   ....[21]....
        /*02d4*/ 	.word	0x00002be0
        /*02d8*/ 	.word	0x000000ff
        /*02dc*/ 	.word	0x00010020
        /*02e0*/ 	.short	0x010a
        /*02e2*/ 	.byte	0x08
	.zero		1


	//   ....[22]....
        /*02e4*/ 	.word	0x00002c10
        /*02e8*/ 	.word	0x000000ff
        /*02ec*/ 	.word	0x00010000
        /*02f0*/ 	.short	0x010a
        /*02f2*/ 	.byte	0x1c
	.zero		1


	//   ....[23]....
        /*02f4*/ 	.word	0x00002c40
        /*02f8*/ 	.word	0x000000ff
        /*02fc*/ 	.word	0x00010020
        /*0300*/ 	.short	0x010a
        /*0302*/ 	.byte	0x1c
	.zero		1


	//----- nvinfo : EIATTR_NUM_MBARRIERS
	.align		4
.L_48:
        /*0304*/ 	.byte	0x03, 0x38
        /*0306*/ 	.short	0x0008


	//----- nvinfo : EIATTR_EXIT_INSTR_OFFSETS
	.align		4
        /*0308*/ 	.byte	0x04, 0x1c
        /*030a*/ 	.short	(.L_50 - .L_49)


	//   ....[0]....
.L_49:
        /*030c*/ 	.word	0x00002ba0


	//----- nvinfo : EIATTR_REQNTID
	.align		4
.L_50:
        /*0310*/ 	.byte	0x04, 0x10
        /*0312*/ 	.short	(.L_52 - .L_51)
.L_51:
        /*0314*/ 	.word	0x00000100
        /*0318*/ 	.word	0x00000001
        /*031c*/ 	.word	0x00000001


	//----- nvinfo : EIATTR_CRS_STACK_SIZE
	.align		4
.L_52:
        /*0320*/ 	.byte	0x04, 0x1e
        /*0322*/ 	.short	(.L_54 - .L_53)
.L_53:
        /*0324*/ 	.word	0x00000000


	//----- nvinfo : EIATTR_CBANK_PARAM_SIZE
	.align		4
.L_54:
        /*0328*/ 	.byte	0x03, 0x19
        /*032a*/ 	.short	0x0050


	//----- nvinfo : EIATTR_PARAM_CBANK
	.align		4
        /*032c*/ 	.byte	0x04, 0x0a
        /*032e*/ 	.short	(.L_56 - .L_55)
	.align		4
.L_55:
        /*0330*/ 	.word	index@(.nv.constant0.gluon_tcgen05)
        /*0334*/ 	.short	0x0380
        /*0336*/ 	.short	0x0050


	//----- nvinfo : EIATTR_SW_WAR
	.align		4
.L_56:
        /*0338*/ 	.byte	0x04, 0x36
        /*033a*/ 	.short	(.L_58 - .L_57)
.L_57:
        /*033c*/ 	.word	0x00000008
.L_58:


//--------------------- .nv.compat                --------------------------
	.section	.nv.compat,"",@"SHT_CUDA_COMPAT_INFO"
	.align	4
        /*0000*/ 	.byte	0x02, 0x02, 0x02, 0x00, 0x02, 0x05, 0x05, 0x00, 0x02, 0x03, 0x03, 0x00, 0x02, 0x06, 0x01, 0x00


//--------------------- .nv.callgraph             --------------------------
	.section	.nv.callgraph,"",@"SHT_CUDA_CALLGRAPH"
	.align	4
	.sectionentsize	8
	.align		4
        /*0000*/ 	.word	0x00000000
	.align		4
        /*0004*/ 	.word	0xffffffff
	.align		4
        /*0008*/ 	.word	0x00000000
	.align		4
        /*000c*/ 	.word	0xfffffffe
	.align		4
        /*0010*/ 	.word	0x00000000
	.align		4
        /*0014*/ 	.word	0xfffffffd
	.align		4
        /*0018*/ 	.word	0x00000000
	.align		4
        /*001c*/ 	.word	0xfffffffc


//--------------------- .text.gluon_tcgen05       --------------------------
	.section	.text.gluon_tcgen05,"ax",@progbits
	.align	128
        .global         gluon_tcgen05
        .type           gluon_tcgen05,@function
        .size           gluon_tcgen05,(.L_x_85 - gluon_tcgen05)
        .other          gluon_tcgen05,@"STO_CUDA_ENTRY STV_DEFAULT"
gluon_tcgen05:
.text.gluon_tcgen05:
[----:B------:R-:W1:Y:S01]  /*0000*/  LDC R1, c[0x0][0x37c] ;  /* 0x0000df00ff017b82 */ /* 0x000e620000000800 */
[----:B------:R-:W2:Y:S02]  /*0010*/  S2R R0, SR_TID.X ;  /* 0x0000000000007919 */ /* 0x000ea40000002100 */
[----:B--2---:R-:W-:-:S13]  /*0020*/  ISETP.GE.U32.AND P2, PT, R0, 0x20, PT ;  /* 0x000000200000780c */ /* 0x004fda0003f46070 */
[----:B------:R-:W-:Y:S05]  /*0030*/  @P2 BRA `(.L_x_0) ;  /* 0x0000000000b82947 */ /* 0x000fea0003800000 */
[----:B------:R-:W2:Y:S01]  /*0040*/  S2UR UR6, SR_CgaCtaId ;  /* 0x00000000000679c3 */ /* 0x000ea20000008800 */
[----:B------:R-:W-:Y:S01]  /*0050*/  NOP ;  /* 0x0000000000007918 */ /* 0x000fe20000000000 */
[----:B------:R-:W-:Y:S02]  /*0060*/  UMOV UR4, 0x40 ;  /* 0x0000004000047882 */ /* 0x000fe40000000000 */
[----:B--2---:R-:W-:-:S09]  /*0070*/  ULEA UR4, UR6, UR4, 0x18 ;  /* 0x0000000406047291 */ /* 0x004fd2000f8ec0ff */
[----:B------:R-:W2:Y:S01]  /*0080*/  LDS.U8 R2, [UR4] ;  /* 0x00000004ff027984 */ /* 0x000ea20008000000 */
[----:B------:R-:W-:Y:S02]  /*0090*/  UMOV UR4, 0x400 ;  /* 0x0000040000047882 */ /* 0x000fe40000000000 */
[----:B------:R-:W-:Y:S01]  /*00a0*/  ULEA UR4, UR6, UR4, 0x18 ;  /* 0x0000000406047291 */ /* 0x000fe2000f8ec0ff */
[----:B--2---:R-:W-:-:S13]  /*00b0*/  ISETP.NE.AND P0, PT, R2, RZ, PT ;  /* 0x000000ff0200720c */ /* 0x004fda0003f05270 */
[----:B------:R-:W-:Y:S05]  /*00c0*/  @P0 BRA `(.L_x_1) ;  /* 0x00000000007c0947 */ /* 0x000fea0003800000 */
[----:B------:R-:W-:-:S13]  /*00d0*/  ELECT P0, URZ, PT ;  /* 0x0000000000ff782f */ /* 0x000fda0003800000 */
[----:B------:R-:W-:Y:S05]  /*00e0*/  @!P0 BRA `(.L_x_2) ;  /* 0x0000000000848947 */ /* 0x000fea0003800000 */
[----:B------:R-:W-:Y:S01]  /*00f0*/  UMOV UR5, 0x2 ;  /* 0x0000000200057882 */ /* 0x000fe20000000000 */
[----:B------:R-:W-:Y:S02]  /*0100*/  IMAD.MOV.U32 R5, RZ, RZ, 0x1 ;  /* 0x00000001ff057424 */ /* 0x000fe400078e00ff */
[----:B------:R-:W-:Y:S02]  /*0110*/  IMAD.MOV.U32 R3, RZ, RZ, 0x3 ;  /* 0x00000003ff037424 */ /* 0x000fe400078e00ff */
[----:B------:R-:W-:Y:S04]  /*0120*/  DEPBAR.LE SB2, 0x36 ;  /* 0x0000ad800000791a */ /* 0x000fe80000000000 */
[----:B------:R-:W2:Y:S02]  /*0130*/  UTCATOMSWS.FIND_AND_SET.ALIGN UP0, UR5, UR5 ;  /* 0x00000005000575e3 */ /* 0x000ea40008000800 */
[----:B--2---:R-:W-:-:S04]  /*0140*/  PLOP3.LUT P0, PT, PT, PT, UP0, 0x80, 0x8 ;  /* 0x000000000008781c */ /* 0x004fc80003f0f008 */
[----:B------:R-:W-:-:S04]  /*0150*/  SEL R2, RZ, 0xffffffff, !P0 ;  /* 0xffffffffff027807 */ /* 0x000fc80004000000 */
[----:B------:R-:W-:Y:S01]  /*0160*/  ISETP.NE.AND P0, PT, R2, RZ, PT ;  /* 0x000000ff0200720c */ /* 0x000fe20003f05270 */
[----:B------:R-:W-:-:S12]  /*0170*/  IMAD.U32 R2, RZ, RZ, UR5 ;  /* 0x00000005ff027e24 */ /* 0x000fd8000f8e00ff */
[----:B------:R-:W-:Y:S05]  /*0180*/  @P0 BRA `(.L_x_3) ;  /* 0x0000000000240947 */ /* 0x000fea0003800000 */
.L_x_4:
[----:B------:R-:W-:Y:S05]  /*0190*/  NANOSLEEP 0x64 ;  /* 0x000000640000795d */ /* 0x000fea0003800000 */
[----:B------:R-:W-:-:S05]  /*01a0*/  UMOV UR5, 0x2 ;  /* 0x0000000200057882 */ /* 0x000fca0000000000 */
[----:B------:R-:W-:Y:S04]  /*01b0*/  DEPBAR.LE SB2, 0x36 ;  /* 0x0000ad800000791a */ /* 0x000fe80000000000 */
[----:B------:R-:W2:Y:S02]  /*01c0*/  UTCATOMSWS.FIND_AND_SET.ALIGN UP0, UR5, UR5 ;  /* 0x00000005000575e3 */ /* 0x000ea40008000800 */
[----:B--2---:R-:W-:-:S04]  /*01d0*/  PLOP3.LUT P0, PT, PT, PT, UP0, 0x80, 0x8 ;  /* 0x000000000008781c */ /* 0x004fc80003f0f008 */
[----:B------:R-:W-:-:S04]  /*01e0*/  SEL R2, RZ, 0xffffffff, !P0 ;  /* 0xffffffffff027807 */ /* 0x000fc80004000000 */
[----:B------:R-:W-:Y:S01]  /*01f0*/  ISETP.NE.AND P0, PT, R2, RZ, PT ;  /* 0x000000ff0200720c */ /* 0x000fe20003f05270 */
[----:B------:R-:W-:-:S12]  /*0200*/  IMAD.U32 R2, RZ, RZ, UR5 ;  /* 0x00000005ff027e24 */ /* 0x000fd8000f8e00ff */
[----:B------:R-:W-:Y:S05]  /*0210*/  @!P0 BRA `(.L_x_4) ;  /* 0xfffffffc00dc8947 */ /* 0x000fea000383ffff */
.L_x_3:
[C---:B------:R-:W-:Y:S01]  /*0220*/  VIADD R4, R2.reuse, 0x10 ;  /* 0x0000001002047836 */ /* 0x040fe20000000000 */
[----:B------:R-:W-:Y:S01]  /*0230*/  UMOV UR5, 0x50 ;  /* 0x0000005000057882 */ /* 0x000fe20000000000 */
[----:B------:R-:W-:Y:S01]  /*0240*/  SHF.L.U32 R3, R3, R2, RZ ;  /* 0x0000000203037219 */ /* 0x000fe200000006ff */
[----:B------:R-:W-:Y:S01]  /*0250*/  ULEA UR5, UR6, UR5, 0x18 ;  /* 0x0000000506057291 */ /* 0x000fe2000f8ec0ff */
[----:B------:R-:W-:Y:S01]  /*0260*/  IMAD.SHL.U32 R2, R2, 0x20, RZ ;  /* 0x0000002002027824 */ /* 0x000fe200078e00ff */
[----:B------:R-:W-:-:S04]  /*0270*/  SHF.L.U32 R4, R5, R4, RZ ;  /* 0x0000000405047219 */ /* 0x000fc800000006ff */
[----:B------:R-:W-:-:S05]  /*0280*/  LOP3.LUT R3, R4, R3, RZ, 0xfc, !PT ;  /* 0x0000000304037212 */ /* 0x000fca00078efcff */
[----:B------:R2:W-:Y:S04]  /*0290*/  ATOMS.OR RZ, [UR5], R3 ;  /* 0x00000003ffff798c */ /* 0x0005e8000b000005 */
[----:B------:R2:W-:Y:S01]  /*02a0*/  STS [UR4], R2 ;  /* 0x00000002ff007988 */ /* 0x0005e20008000804 */
[----:B------:R-:W-:Y:S05]  /*02b0*/  BRA `(.L_x_2) ;  /* 0x0000000000107947 */ /* 0x000fea0003800000 */
.L_x_1:
[----:B------:R-:W-:Y:S01]  /*02c0*/  IMAD.MOV.U32 R3, RZ, RZ, -0x1 ;  /* 0xffffffffff037424 */ /* 0x000fe200078e00ff */
[----:B------:R-:W-:-:S04]  /*02d0*/  MOV R2, 0x300 ;  /* 0x0000030000027802 */ /* 0x000fc80000000f00 */
[----:B------:R2:W-:Y:S03]  /*02e0*/  STS [UR4], R3 ;  /* 0x00000003ff007988 */ /* 0x0005e60008000804 */
[----:B-12---:R-:W-:Y:S05]  /*02f0*/  CALL.REL.NOINC `($__internal_1_$__cuda_sm10x_tcgen05_guardrail_trap_phase_invalid_during_alloc) ;  /* 0x0000002800687944 */ /* 0x006fea0003c00000 */
.L_x_2:
[----:B------:R-:W-:Y:S05]  /*0300*/  WARPSYNC.ALL ;  /* 0x0000000000007948 */ /* 0x000fea0003800000 */
[----:B------:R-:W-:Y:S01]  /*0310*/  NOP ;  /* 0x0000000000007918 */ /* 0x000fe20000000000 */
.L_x_0:
[----:B------:R-:W3:Y:S08]  /*0320*/  S2UR UR4, SR_CgaCtaId ;  /* 0x00000000000479c3 */ /* 0x000ef00000008800 */
[----:B------:R-:W-:Y:S01]  /*0330*/  BAR.SYNC.DEFER_BLOCKING 0x0 ;  /* 0x0000000000007b1d */ /* 0x000fe20000010000 */
[----:B------:R-:W-:-:S05]  /*0340*/  LOP3.LUT R20, R0, 0xff, RZ, 0xc0, !PT ;  /* 0x000000ff00147812 */ /* 0x000fca00078ec0ff */
[----:B------:R-:W-:Y:S02]  /*0350*/  UMOV UR8, 0x400 ;  /* 0x0000040000087882 */ /* 0x000fe40000000000 */
[----:B--2---:R-:W2:Y:S08]  /*0360*/  LDC R3, c[0x0][0x398] ;  /* 0x0000e600ff037b82 */ /* 0x004eb00000000800 */
[----:B------:R-:W4:Y:S01]  /*0370*/  LDC R6, c[0x0][0x3a0] ;  /* 0x0000e800ff067b82 */ /* 0x000f220000000800 */
[----:B---3--:R-:W-:-:S07]  /*0380*/  ULEA UR8, UR4, UR8, 0x18 ;  /* 0x0000000804087291 */ /* 0x008fce000f8ec0ff */
[----:B------:R-:W3:Y:S02]  /*0390*/  S2UR UR9, SR_CTAID.Y ;  /* 0x00000000000979c3 */ /* 0x000ee40000002600 */
[----:B------:R-:W5:Y:S06]  /*03a0*/  LDS R4, [UR8] ;  /* 0x00000008ff047984 */ /* 0x000f6c0008000800 */
[----:B------:R-:W-:Y:S06]  /*03b0*/  BAR.SYNC.DEFER_BLOCKING 0x0 ;  /* 0x0000000000007b1d */ /* 0x000fec0000010000 */
[----:B------:R-:W-:Y:S05]  /*03c0*/  @P2 BRA `(.L_x_5) ;  /* 0x0000000000182947 */ /* 0x000fea0003800000 */
[----:B------:R-:W-:Y:S01]  /*03d0*/  ELECT P0, URZ, PT ;  /* 0x0000000000ff782f */ /* 0x000fe20003800000 */
[----:B------:R-:W-:Y:S01]  /*03e0*/  IMAD.MOV.U32 R2, RZ, RZ, 0x1 ;  /* 0x00000001ff027424 */ /* 0x000fe200078e00ff */
[----:B------:R-:W-:Y:S01]  /*03f0*/  UMOV UR5, 0x40 ;  /* 0x0000004000057882 */ /* 0x000fe20000000000 */
[----:B------:R-:W-:Y:S01]  /*0400*/  UVIRTCOUNT.DEALLOC.SMPOOL 0x80 ;  /* 0x000000800000784c */ /* 0x000fe20000000000 */
[----:B------:R-:W-:-:S09]  /*0410*/  ULEA UR5, UR4, UR5, 0x18 ;  /* 0x0000000504057291 */ /* 0x000fd2000f8ec0ff */
[----:B------:R5:W-:Y:S03]  /*0420*/  @P0 STS.U8 [UR5], R2 ;  /* 0x00000002ff000988 */ /* 0x000be60008000005 */
.L_x_5:
[----:B------:R-:W5:Y:S01]  /*0430*/  S2UR UR4, SR_CTAID.Z ;  /* 0x00000000000479c3 */ /* 0x000f620000002700 */
[----:B------:R-:W4:Y:S01]  /*0440*/  LDCU UR5, c[0x0][0x370] ;  /* 0x00006e00ff0577ac */ /* 0x000f220008000800 */
[C---:B------:R-:W-:Y:S01]  /*0450*/  ISETP.GE.U32.AND P0, PT, R20.reuse, 0x20, PT ;  /* 0x000000201400780c */ /* 0x040fe20003f06070 */
[----:B--2--5:R-:W-:Y:S01]  /*0460*/  VIADD R2, R3, 0xffffffff ;  /* 0xffffffff03027836 */ /* 0x024fe20000000000 */
[C---:B------:R-:W-:Y:S01]  /*0470*/  ISETP.NE.U32.AND P3, PT, R20.reuse, RZ, PT ;  /* 0x000000ff1400720c */ /* 0x040fe20003f65070 */
[----:B------:R-:W2:Y:S01]  /*0480*/  LDCU UR6, c[0x0][0x374] ;  /* 0x00006e80ff0677ac */ /* 0x000ea20008000800 */
[----:B------:R-:W-:Y:S01]  /*0490*/  LEA R7, R20, UR8, 0x2 ;  /* 0x0000000814077c11 */ /* 0x000fe2000f8e10ff */
[----:B----4-:R-:W-:Y:S01]  /*04a0*/  VIADD R11, R6, 0xffffffff ;  /* 0xffffffff060b7836 */ /* 0x010fe20000000000 */
[----:B------:R-:W4:Y:S01]  /*04b0*/  S2UR UR7, SR_CTAID.X ;  /* 0x00000000000779c3 */ /* 0x000f220000002500 */
[----:B------:R-:W5:Y:S01]  /*04c0*/  LDCU.64 UR20, c[0x0][0x3c0] ;  /* 0x00007800ff1477ac */ /* 0x000f620008000a00 */
[----:B------:R-:W-:Y:S01]  /*04d0*/  R2UR UR23, R4 ;  /* 0x00000000041772ca */ /* 0x000fe200000e0000 */
[----:B------:R-:W-:Y:S04]  /*04e0*/  BSSY.RECONVERGENT B0, `(.L_x_6) ;  /* 0x0000011000007945 */ /* 0x000fe80003800200 */
[----:B------:R3:W-:Y:S01]  /*04f0*/  @!P0 STS [R7], RZ ;  /* 0x000000ff07008388 */ /* 0x0007e20000000800 */
[----:B------:R-:W-:-:S03]  /*0500*/  NOP ;  /* 0x0000000000007918 */ /* 0x000fc60000000000 */
[----:B------:R3:W-:Y:S02]  /*0510*/  @!P3 STS [UR8+0x24], R2 ;  /* 0x00002402ff00b988 */ /* 0x0007e40008000808 */
[----:B--23--:R-:W-:Y:S02]  /*0520*/  UIMAD UR4, UR4, UR6, UR9 ;  /* 0x00000006040472a4 */ /* 0x00cfe4000f8e0209 */
[----:B------:R2:W-:Y:S02]  /*0530*/  @!P3 STS [UR8+0x20], R11 ;  /* 0x0000200bff00b988 */ /* 0x0005e40008000808 */
[----:B----4-:R-:W-:-:S04]  /*0540*/  UIMAD UR4, UR4, UR5, UR7 ;  /* 0x00000005040472a4 */ /* 0x010fc8000f8e0207 */
[----:B------:R-:W-:-:S04]  /*0550*/  UIMAD UR4, UR4, 0x180, URZ ;  /* 0x00000180040478a4 */ /* 0x000fc8000f8e02ff */
[----:B-----5:R-:W-:-:S04]  /*0560*/  UIADD3 UR24, UP0, UPT, UR4, UR20, URZ ;  /* 0x0000001404187290 */ /* 0x020fc8000ff1e0ff */
[----:B------:R-:W-:Y:S01]  /*0570*/  ULEA.HI.X.SX32 UR25, UR4, UR21, 0x1, UP0 ;  /* 0x0000001504197291 */ /* 0x000fe200080f0eff */
[----:B--2---:R-:W-:Y:S11]  /*0580*/  @P3 BRA `(.L_x_7) ;  /* 0x0000000000183947 */ /* 0x004ff60003800000 */
[----:B------:R-:W2:Y:S01]  /*0590*/  LDS R3, [UR8+0x8] ;  /* 0x00000808ff037984 */ /* 0x000ea20008000800 */
[----:B------:R-:W3:Y:S01]  /*05a0*/  LDC.64 R8, c[0x0][0x380] ;  /* 0x0000e000ff087b82 */ /* 0x000ee20000000a00 */
[----:B------:R-:W-:Y:S02]  /*05b0*/  IMAD.MOV.U32 R4, RZ, RZ, 0x70 ;  /* 0x00000070ff047424 */ /* 0x000fe400078e00ff */
[----:B---3--:R3:W-:Y:S03]  /*05c0*/  STS.64 [UR8], R8 ;  /* 0x00000008ff007988 */ /* 0x0087e60008000a08 */
[----:B--2---:R-:W-:-:S05]  /*05d0*/  LOP3.LUT R3, R3, 0x10, R4, 0xd8, !PT ;  /* 0x0000001003037812 */ /* 0x004fca00078ed804 */
[----:B------:R3:W-:Y:S02]  /*05e0*/  STS [UR8+0x8], R3 ;  /* 0x00000803ff007988 */ /* 0x0007e40008000808 */
.L_x_7:
[----:B------:R-:W-:Y:S05]  /*05f0*/  BSYNC.RECONVERGENT B0 ;  /* 0x0000000000007941 */ /* 0x000fea0003800200 */
.L_x_6:
[----:B------:R-:W-:Y:S04]  /*0600*/  BSSY.RECONVERGENT B0, `(.L_x_8) ;  /* 0x000000a000007945 */ /* 0x000fe80003800200 */
[----:B------:R-:W-:Y:S05]  /*0610*/  @P3 BRA `(.L_x_9) ;  /* 0x0000000000203947 */ /* 0x000fea0003800000 */
[----:B---3--:R-:W2:Y:S01]  /*0620*/  LDS R3, [UR8+0x34] ;  /* 0x00003408ff037984 */ /* 0x008ea20008000800 */
[----:B------:R-:W-:Y:S02]  /*0630*/  IMAD.MOV.U32 R4, RZ, RZ, 0x3f000000 ;  /* 0x3f000000ff047424 */ /* 0x000fe400078e00ff */
[----:B------:R-:W-:Y:S01]  /*0640*/  @!P3 IMAD.MOV.U32 R5, RZ, RZ, 0x3f ;  /* 0x0000003fff05b424 */ /* 0x000fe200078e00ff */
[----:B------:R-:W3:Y:S02]  /*0650*/  @!P3 LDS R8, [UR8+0x38] ;  /* 0x00003808ff08b984 */ /* 0x000ee40008000800 */
[----:B--2---:R-:W-:Y:S02]  /*0660*/  LOP3.LUT R3, R3, 0xff000000, R4, 0xb8, !PT ;  /* 0xff00000003037812 */ /* 0x004fe400078eb804 */
[----:B---3--:R-:W-:-:S03]  /*0670*/  @!P3 LOP3.LUT R4, R8, 0xff, R5, 0xb8, !PT ;  /* 0x000000ff0804b812 */ /* 0x008fc600078eb805 */
[----:B------:R2:W-:Y:S04]  /*0680*/  STS [UR8+0x34], R3 ;  /* 0x00003403ff007988 */ /* 0x0005e80008000808 */
[----:B------:R2:W-:Y:S02]  /*0690*/  @!P3 STS [UR8+0x38], R4 ;  /* 0x00003804ff00b988 */ /* 0x0005e40008000808 */
.L_x_9:
[----:B------:R-:W-:Y:S05]  /*06a0*/  BSYNC.RECONVERGENT B0 ;  /* 0x0000000000007941 */ /* 0x000fea0003800200 */
.L_x_8:
[----:B------:R-:W-:Y:S04]  /*06b0*/  BSSY.RECONVERGENT B0, `(.L_x_10) ;  /* 0x000000e000007945 */ /* 0x000fe80003800200 */
[----:B------:R-:W-:Y:S05]  /*06c0*/  @P3 BRA `(.L_x_11) ;  /* 0x0000000000303947 */ /* 0x000fea0003800000 */
[----:B--2---:R-:W2:Y:S01]  /*06d0*/  LDS R4, [UR8+0x34] ;  /* 0x00003408ff047984 */ /* 0x004ea20008000800 */
[----:B------:R-:W4:Y:S03]  /*06e0*/  LDC.64 R12, c[0x0][0x3a8] ;  /* 0x0000ea00ff0c7b82 */ /* 0x000f260000000a00 */
[----:B---3--:R-:W3:Y:S01]  /*06f0*/  LDS R3, [UR8+0x1c] ;  /* 0x00001c08ff037984 */ /* 0x008ee20008000800 */
[C---:B----4-:R-:W-:Y:S01]  /*0700*/  SHF.L.U64.HI R8, R12.reuse, 0x1, R13 ;  /* 0x000000010c087819 */ /* 0x050fe2000001020d */
[----:B------:R-:W-:-:S03]  /*0710*/  IMAD.SHL.U32 R5, R12, 0x2, RZ ;  /* 0x000000020c057824 */ /* 0x000fc600078e00ff */
[--C-:B------:R-:W-:Y:S02]  /*0720*/  SHF.R.U32.HI R10, RZ, 0x4, R8.reuse ;  /* 0x00000004ff0a7819 */ /* 0x100fe40000011608 */
[----:B------:R-:W-:-:S05]  /*0730*/  SHF.R.U64 R5, R5, 0x4, R8 ;  /* 0x0000000405057819 */ /* 0x000fca0000001208 */
[----:B------:R4:W-:Y:S01]  /*0740*/  STS [UR8+0xc], R5 ;  /* 0x00000c05ff007988 */ /* 0x0009e20008000808 */
[----:B--2---:R-:W-:Y:S02]  /*0750*/  LOP3.LUT R4, R4, 0x7, RZ, 0xb8, !PT ;  /* 0x0000000704047812 */ /* 0x004fe400078eb8ff */
[----:B---3--:R-:W-:-:S03]  /*0760*/  LOP3.LUT R3, R3, 0xf, R10, 0xb8, !PT ;  /* 0x0000000f03037812 */ /* 0x008fc600078eb80a */
[----:B------:R4:W-:Y:S04]  /*0770*/  STS [UR8+0x34], R4 ;  /* 0x00003404ff007988 */ /* 0x0009e80008000808 */
[----:B------:R4:W-:Y:S02]  /*0780*/  STS [UR8+0x1c], R3 ;  /* 0x00001c03ff007988 */ /* 0x0009e40008000808 */
.L_x_11:
[----:B------:R-:W-:Y:S05]  /*0790*/  BSYNC.RECONVERGENT B0 ;  /* 0x0000000000007941 */ /* 0x000fea0003800200 */
.L_x_10:
[----:B------:R-:W-:Y:S04]  /*07a0*/  BSSY.RECONVERGENT B1, `(.L_x_12) ;  /* 0x000001a000017945 */ /* 0x000fe80003800200 */
[----:B------:R-:W-:Y:S04]  /*07b0*/  BSSY.RELIABLE B0, `(.L_x_13) ;  /* 0x0000015000007945 */ /* 0x000fe80003800100 */
[----:B------:R-:W-:Y:S05]  /*07c0*/  @P3 BRA `(.L_x_14) ;  /* 0x0000000000203947 */ /* 0x000fea0003800000 */
[----:B--234-:R-:W2:Y:S02]  /*07d0*/  LDS R3, [UR8+0x34] ;  /* 0x00003408ff037984 */ /* 0x01cea40008000800 */
[----:B--2---:R-:W-:-:S05]  /*07e0*/  LOP3.LUT R3, R3, 0x38, RZ, 0xb8, !PT ;  /* 0x0000003803037812 */ /* 0x004fca00078eb8ff */
[----:B------:R2:W-:Y:S01]  /*07f0*/  STS [UR8+0x34], R3 ;  /* 0x00003403ff007988 */ /* 0x0005e20008000808 */
[----:B------:R-:W-:Y:S05]  /*0800*/  @P3 BRA `(.L_x_15) ;  /* 0x0000000000203947 */ /* 0x000fea0003800000 */
[----:B--2---:R-:W2:Y:S01]  /*0810*/  LDS R3, [UR8+0x8] ;  /* 0x00000808ff037984 */ /* 0x004ea20008000800 */
[----:B------:R-:W-:-:S05]  /*0820*/  IMAD.MOV.U32 R4, RZ, RZ, 0x780 ;  /* 0x00000780ff047424 */ /* 0x000fca00078e00ff */
[----:B--2---:R-:W-:-:S05]  /*0830*/  LOP3.LUT R3, R3, 0x300, R4, 0xd8, !PT ;  /* 0x0000030003037812 */ /* 0x004fca00078ed804 */
[----:B------:R5:W-:Y:S02]  /*0840*/  STS [UR8+0x8], R3 ;  /* 0x00000803ff007988 */ /* 0x000be40008000808 */
.L_x_14:
[----:B------:R-:W-:Y:S05]  /*0850*/  @P3 BRA `(.L_x_16) ;  /* 0x0000000000283947 */ /* 0x000fea0003800000 */
[----:B--2345:R-:W2:Y:S02]  /*0860*/  LDS R3, [UR8+0x8] ;  /* 0x00000808ff037984 */ /* 0x03cea40008000800 */
[----:B--2---:R-:W-:-:S05]  /*0870*/  LOP3.LUT R3, R3, 0x1800, RZ, 0xb8, !PT ;  /* 0x0000180003037812 */ /* 0x004fca00078eb8ff */
[----:B------:R3:W-:Y:S02]  /*0880*/  STS [UR8+0x8], R3 ;  /* 0x00000803ff007988 */ /* 0x0007e40008000808 */
.L_x_15:
[----:B------:R-:W-:Y:S05]  /*0890*/  @P3 BREAK.RELIABLE B0 ;  /* 0x0000000000003942 */ /* 0x000fea0003800100 */
[----:B------:R-:W-:Y:S05]  /*08a0*/  @P3 BRA `(.L_x_17) ;  /* 0x0000000000243947 */ /* 0x000fea0003800000 */
[----:B------:R-:W4:Y:S01]  /*08b0*/  LDS R4, [UR8+0x8] ;  /* 0x00000808ff047984 */ /* 0x000f220008000800 */
[----:B--23--:R-:W-:-:S05]  /*08c0*/  IMAD.MOV.U32 R3, RZ, RZ, 0x6000 ;  /* 0x00006000ff037424 */ /* 0x00cfca00078e00ff */
[----:B----4-:R-:W-:-:S04]  /*08d0*/  LOP3.LUT R3, R4, 0x6000, R3, 0xd8, !PT ;  /* 0x0000600004037812 */ /* 0x010fc800078ed803 */
[----:B------:R-:W-:-:S05]  /*08e0*/  LOP3.LUT R3, R3, 0x400000, RZ, 0xb8, !PT ;  /* 0x0040000003037812 */ /* 0x000fca00078eb8ff */
[----:B------:R2:W-:Y:S02]  /*08f0*/  STS [UR8+0x8], R3 ;  /* 0x00000803ff007988 */ /* 0x0005e40008000808 */
.L_x_16:
[----:B------:R-:W-:Y:S05]  /*0900*/  BSYNC.RELIABLE B0 ;  /* 0x0000000000007941 */ /* 0x000fea0003800100 */
.L_x_13:
[----:B--2345:R-:W2:Y:S02]  /*0910*/  @!P3 LDS R3, [UR8+0x8] ;  /* 0x00000808ff03b984 */ /* 0x03cea40008000800 */
[----:B--2---:R-:W-:-:S05]  /*0920*/  @!P3 LOP3.LUT R3, R3, 0x8000, RZ, 0xb8, !PT ;  /* 0x000080000303b812 */ /* 0x004fca00078eb8ff */
[----:B------:R4:W-:Y:S02]  /*0930*/  @!P3 STS [UR8+0x8], R3 ;  /* 0x00000803ff00b988 */ /* 0x0009e40008000808 */
.L_x_17:
[----:B------:R-:W-:Y:S05]  /*0940*/  BSYNC.RECONVERGENT B1 ;  /* 0x0000000000017941 */ /* 0x000fea0003800200 */
.L_x_12:
[----:B------:R-:W-:Y:S05]  /*0950*/  WARPSYNC.ALL ;  /* 0x0000000000007948 */ /* 0x000fea0003800000 */
[----:B------:R-:W-:Y:S01]  /*0960*/  NOP ;  /* 0x0000000000007918 */ /* 0x000fe20000000000 */
[----:B--234-:R-:W2:Y:S02]  /*0970*/  LDC R3, c[0x0][0x39c] ;  /* 0x0000e700ff037b82 */ /* 0x01cea40000000800 */
[----:B--2---:R-:W-:Y:S01]  /*0980*/  VIADD R3, R3, 0xffffffff ;  /* 0xffffffff03037836 */ /* 0x004fe20000000000 */
[----:B------:R-:W-:Y:S06]  /*0990*/  @P0 BRA `(.L_x_18) ;  /* 0x0000000000300947 */ /* 0x000fec0003800000 */
[----:B------:R-:W2:Y:S01]  /*09a0*/  S2R R4, SR_LANEID ;  /* 0x0000000000047919 */ /* 0x000ea20000000000 */
[----:B------:R-:W-:Y:S05]  /*09b0*/  WARPSYNC.ALL ;  /* 0x0000000000007948 */ /* 0x000fea0003800000 */
[----:B------:R-:W-:Y:S01]  /*09c0*/  NOP ;  /* 0x0000000000007918 */ /* 0x000fe20000000000 */
[----:B--2---:R-:W-:-:S05]  /*09d0*/  IMAD.SHL.U32 R8, R4, 0x4, RZ ;  /* 0x0000000404087824 */ /* 0x004fca00078e00ff */
[----:B------:R-:W2:Y:S01]  /*09e0*/  LDS R9, [R8+UR8] ;  /* 0x0000000808097984 */ /* 0x000ea20008000800 */
[----:B------:R-:W-:-:S05]  /*09f0*/  IADD3 R4, P1, PT, R8, UR24, RZ ;  /* 0x0000001808047c10 */ /* 0x000fca000ff3e0ff */
[----:B------:R-:W-:-:S05]  /*0a00*/  IMAD.X R5, RZ, RZ, UR25, P1 ;  /* 0x00000019ff057e24 */ /* 0x000fca00088e06ff */
[----:B--2---:R2:W3:Y:S01]  /*0a10*/  ATOMG.E.EXCH.STRONG.GPU PT, RZ, [R4], R9 ;  /* 0x0000000904ff73a8 */ /* 0x0044e200041ee100 */
[----:B------:R-:W-:-:S04]  /*0a20*/  DEPBAR {5,4,3,2,1,0} ;  /* 0x0000003f0000791a */ /* 0x000fc80000000000 */
[----:B------:R-:W4:Y:S02]  /*0a30*/  CCTL.E.C.LDCU.IV.DEEP [UR24] ;  /* 0x0000000018007540 */ /* 0x000f240009c08000 */
[----:B----4-:R2:W-:Y:S01]  /*0a40*/  UTMACCTL.IV [UR24] ;  /* 0x00000000180079b9 */ /* 0x0105e20008000000 */
[----:B------:R-:W-:Y:S01]  /*0a50*/  NOP ;  /* 0x0000000000007918 */ /* 0x000fe20000000000 */
.L_x_18:
[----:B------:R-:W-:Y:S05]  /*0a60*/  @P0 BRA `(.L_x_19) ;  /* 0x00000000000c0947 */ /* 0x000fea0003800000 */
[----:B------:R0:W-:Y:S01]  /*0a70*/  UTMACMDFLUSH ;  /* 0x00000000000079b7 */ /* 0x0001e20000000000 */
[----:B------:R-:W-:Y:S05]  /*0a80*/  @P0 BRA `(.L_x_19) ;  /* 0x0000000000040947 */ /* 0x000fea0003800000 */
[----:B------:R-:W-:-:S04]  /*0a90*/  DEPBAR.LE SB0, 0x0 ;  /* 0x000080000000791a */ /* 0x000fc80000000000 */
.L_x_19:
[----:B------:R-:W-:Y:S05]  /*0aa0*/  WARPSYNC.ALL ;  /* 0x0000000000007948 */ /* 0x000fea0003800000 */
[----:B------:R-:W-:Y:S01]  /*0ab0*/  NOP ;  /* 0x0000000000007918 */ /* 0x000fe20000000000 */
[----:B---3--:R-:W-:Y:S06]  /*0ac0*/  BAR.SYNC.DEFER_BLOCKING 0x0 ;  /* 0x0000000000007b1d */ /* 0x008fec0000010000 */
[----:B------:R-:W-:Y:S02]  /*0ad0*/  BSSY.RECONVERGENT B1, `(.L_x_20) ;  /* 0x000000b000017945 */ /* 0x000fe40003800200 */
[----:B------:R-:W-:Y:S06]  /*0ae0*/  BAR.SYNC.DEFER_BLOCKING 0x0 ;  /* 0x0000000000007b1d */ /* 0x000fec0000010000 */
[----:B------:R3:W-:Y:S01]  /*0af0*/  @!P0 STS [R7], RZ ;  /* 0x000000ff07008388 */ /* 0x0007e20000000800 */
[----:B------:R-:W-:Y:S01]  /*0b00*/  NOP ;  /* 0x0000000000007918 */ /* 0x000fe20000000000 */
[----:B------:R-:W-:Y:S05]  /*0b10*/  @P3 BRA `(.L_x_21) ;  /* 0x0000000000183947 */ /* 0x000fea0003800000 */
[----:B--2---:R-:W2:Y:S01]  /*0b20*/  LDS R4, [UR8+0x8] ;  /* 0x00000808ff047984 */ /* 0x004ea20008000800 */
[----:B------:R-:W4:Y:S01]  /*0b30*/  LDC.64 R8, c[0x0][0x388] ;  /* 0x0000e200ff087b82 */ /* 0x000f220000000a00 */
[----:B------:R-:W-:Y:S02]  /*0b40*/  IMAD.MOV.U32 R5, RZ, RZ, 0x70 ;  /* 0x00000070ff057424 */ /* 0x000fe400078e00ff */
[----:B----4-:R4:W-:Y:S03]  /*0b50*/  STS.64 [UR8], R8 ;  /* 0x00000008ff007988 */ /* 0x0109e60008000a08 */
[----:B--2---:R-:W-:-:S05]  /*0b60*/  LOP3.LUT R4, R4, 0x10, R5, 0xd8, !PT ;  /* 0x0000001004047812 */ /* 0x004fca00078ed805 */
[----:B------:R4:W-:Y:S02]  /*0b70*/  STS [UR8+0x8], R4 ;  /* 0x00000804ff007988 */ /* 0x0009e40008000808 */
.L_x_21:
[----:B--2---:R-:W-:Y:S05]  /*0b80*/  BSYNC.RECONVERGENT B1 ;  /* 0x0000000000017941 */ /* 0x004fea0003800200 */
.L_x_20:
[----:B------:R-:W-:Y:S04]  /*0b90*/  BSSY.RECONVERGENT B1, `(.L_x_22) ;  /* 0x000000a000017945 */ /* 0x000fe80003800200 */
[----:B------:R-:W-:Y:S05]  /*0ba0*/  @P3 BRA `(.L_x_23) ;  /* 0x0000000000203947 */ /* 0x000fea0003800000 */
[----:B----4-:R-:W2:Y:S01]  /*0bb0*/  LDS R4, [UR8+0x34] ;  /* 0x00003408ff047984 */ /* 0x010ea20008000800 */
[----:B------:R-:W-:Y:S02]  /*0bc0*/  IMAD.MOV.U32 R9, RZ, RZ, 0x3f000000 ;  /* 0x3f000000ff097424 */ /* 0x000fe400078e00ff */
[----:B------:R-:W-:Y:S01]  /*0bd0*/  @!P3 IMAD.MOV.U32 R8, RZ, RZ, 0x3f ;  /* 0x0000003fff08b424 */ /* 0x000fe200078e00ff */
[----:B------:R-:W4:Y:S02]  /*0be0*/  @!P3 LDS R5, [UR8+0x38] ;  /* 0x00003808ff05b984 */ /* 0x000f240008000800 */
[----:B--2---:R-:W-:Y:S02]  /*0bf0*/  LOP3.LUT R4, R4, 0xff000000, R9, 0xb8, !PT ;  /* 0xff00000004047812 */ /* 0x004fe400078eb809 */
[----:B----4-:R-:W-:-:S03]  /*0c00*/  @!P3 LOP3.LUT R5, R5, 0xff, R8, 0xb8, !PT ;  /* 0x000000ff0505b812 */ /* 0x010fc600078eb808 */
[----:B------:R2:W-:Y:S04]  /*0c10*/  STS [UR8+0x34], R4 ;  /* 0x00003404ff007988 */ /* 0x0005e80008000808 */
[----:B------:R2:W-:Y:S02]  /*0c20*/  @!P3 STS [UR8+0x38], R5 ;  /* 0x00003805ff00b988 */ /* 0x0005e40008000808 */
.L_x_23:
[----:B------:R-:W-:Y:S05]  /*0c30*/  BSYNC.RECONVERGENT B1 ;  /* 0x0000000000017941 */ /* 0x000fea0003800200 */
.L_x_22:
[----:B------:R-:W-:Y:S04]  /*0c40*/  BSSY.RECONVERGENT B1, `(.L_x_24) ;  /* 0x0000004000017945 */ /* 0x000fe80003800200 */
[----:B------:R-:W-:Y:S05]  /*0c50*/  @P3 BRA `(.L_x_25) ;  /* 0x0000000000083947 */ /* 0x000fea0003800000 */
[----:B------:R5:W-:Y:S04]  /*0c60*/  STS [UR8+0x24], R11 ;  /* 0x0000240bff007988 */ /* 0x000be80008000808 */
[----:B------:R5:W-:Y:S02]  /*0c70*/  STS [UR8+0x20], R3 ;  /* 0x00002003ff007988 */ /* 0x000be40008000808 */
.L_x_25:
[----:B------:R-:W-:Y:S05]  /*0c80*/  BSYNC.RECONVERGENT B1 ;  /* 0x0000000000017941 */ /* 0x000fea0003800200 */
.L_x_24:
[----:B------:R-:W-:Y:S04]  /*0c90*/  BSSY.RECONVERGENT B1, `(.L_x_26) ;  /* 0x000000e000017945 */ /* 0x000fe80003800200 */
[----:B------:R-:W-:Y:S05]  /*0ca0*/  @P3 BRA `(.L_x_27) ;  /* 0x0000000000303947 */ /* 0x000fea0003800000 */
[----:B--2---:R-:W2:Y:S01]  /*0cb0*/  LDS R5, [UR8+0x34] ;  /* 0x00003408ff057984 */ /* 0x004ea20008000800 */
[----:B----4-:R-:W4:Y:S03]  /*0cc0*/  LDC.64 R8, c[0x0][0x3b0] ;  /* 0x0000ec00ff087b82 */ /* 0x010f260000000a00 */
[----:B------:R-:W3:Y:S01]  /*0cd0*/  LDS R4, [UR8+0x1c] ;  /* 0x00001c08ff047984 */ /* 0x000ee20008000800 */
[C---:B----4-:R-:W-:Y:S01]  /*0ce0*/  SHF.L.U64.HI R9, R8.reuse, 0x1, R9 ;  /* 0x0000000108097819 */ /* 0x050fe20000010209 */
[----:B------:R-:W-:-:S03]  /*0cf0*/  IMAD.SHL.U32 R8, R8, 0x2, RZ ;  /* 0x0000000208087824 */ /* 0x000fc600078e00ff */
[--C-:B-----5:R-:W-:Y:S02]  /*0d00*/  SHF.R.U32.HI R11, RZ, 0x4, R9.reuse ;  /* 0x00000004ff0b7819 */ /* 0x120fe40000011609 */
[----:B------:R-:W-:-:S05]  /*0d10*/  SHF.R.U64 R8, R8, 0x4, R9 ;  /* 0x0000000408087819 */ /* 0x000fca0000001209 */
[----:B------:R4:W-:Y:S01]  /*0d20*/  STS [UR8+0xc], R8 ;  /* 0x00000c08ff007988 */ /* 0x0009e20008000808 */
[----:B--2---:R-:W-:Y:S02]  /*0d30*/  LOP3.LUT R5, R5, 0x7, RZ, 0xb8, !PT ;  /* 0x0000000705057812 */ /* 0x004fe400078eb8ff */
[----:B---3--:R-:W-:-:S03]  /*0d40*/  LOP3.LUT R4, R4, 0xf, R11, 0xb8, !PT ;  /* 0x0000000f04047812 */ /* 0x008fc600078eb80b */
[----:B------:R4:W-:Y:S04]  /*0d50*/  STS [UR8+0x34], R5 ;  /* 0x00003405ff007988 */ /* 0x0009e80008000808 */
[----:B------:R4:W-:Y:S02]  /*0d60*/  STS [UR8+0x1c], R4 ;  /* 0x00001c04ff007988 */ /* 0x0009e40008000808 */
.L_x_27:
[----:B------:R-:W-:Y:S05]  /*0d70*/  BSYNC.RECONVERGENT B1 ;  /* 0x0000000000017941 */ /* 0x000fea0003800200 */
.L_x_26:
[----:B------:R-:W-:Y:S04]  /*0d80*/  BSSY.RECONVERGENT B2, `(.L_x_28) ;  /* 0x000001a000027945 */ /* 0x000fe80003800200 */
[----:B------:R-:W-:Y:S04]  /*0d90*/  BSSY.RELIABLE B1, `(.L_x_29) ;  /* 0x0000015000017945 */ /* 0x000fe80003800100 */
[----:B------:R-:W-:Y:S05]  /*0da0*/  @P3 BRA `(.L_x_30) ;  /* 0x0000000000203947 */ /* 0x000fea0003800000 */
[----:B--2-4-:R-:W2:Y:S02]  /*0db0*/  LDS R4, [UR8+0x34] ;  /* 0x00003408ff047984 */ /* 0x014ea40008000800 */
[----:B--2---:R-:W-:-:S05]  /*0dc0*/  LOP3.LUT R4, R4, 0x38, RZ, 0xb8, !PT ;  /* 0x0000003804047812 */ /* 0x004fca00078eb8ff */
[----:B------:R2:W-:Y:S01]  /*0dd0*/  STS [UR8+0x34], R4 ;  /* 0x00003404ff007988 */ /* 0x0005e20008000808 */
[----:B------:R-:W-:Y:S05]  /*0de0*/  @P3 BRA `(.L_x_31) ;  /* 0x0000000000203947 */ /* 0x000fea0003800000 */
[----:B--2---:R-:W2:Y:S01]  /*0df0*/  LDS R4, [UR8+0x8] ;  /* 0x00000808ff047984 */ /* 0x004ea20008000800 */
[----:B------:R-:W-:-:S05]  /*0e00*/  IMAD.MOV.U32 R5, RZ, RZ, 0x780 ;  /* 0x00000780ff057424 */ /* 0x000fca00078e00ff */
[----:B--2---:R-:W-:-:S05]  /*0e10*/  LOP3.LUT R4, R4, 0x300, R5, 0xd8, !PT ;  /* 0x0000030004047812 */ /* 0x004fca00078ed805 */
[----:B------:R2:W-:Y:S02]  /*0e20*/  STS [UR8+0x8], R4 ;  /* 0x00000804ff007988 */ /* 0x0005e40008000808 */
.L_x_30:
[----:B------:R-:W-:Y:S05]  /*0e30*/  @P3 BRA `(.L_x_32) ;  /* 0x0000000000283947 */ /* 0x000fea0003800000 */
[----:B--2-4-:R-:W2:Y:S02]  /*0e40*/  LDS R4, [UR8+0x8] ;  /* 0x00000808ff047984 */ /* 0x014ea40008000800 */
[----:B--2---:R-:W-:-:S05]  /*0e50*/  LOP3.LUT R4, R4, 0x1800, RZ, 0xb8, !PT ;  /* 0x0000180004047812 */ /* 0x004fca00078eb8ff */
[----:B------:R4:W-:Y:S02]  /*0e60*/  STS [UR8+0x8], R4 ;  /* 0x00000804ff007988 */ /* 0x0009e40008000808 */
.L_x_31:
[----:B------:R-:W-:Y:S05]  /*0e70*/  @P3 BREAK.RELIABLE B1 ;  /* 0x0000000000013942 */ /* 0x000fea0003800100 */
[----:B------:R-:W-:Y:S05]  /*0e80*/  @P3 BRA `(.L_x_33) ;  /* 0x0000000000243947 */ /* 0x000fea0003800000 */
[----:B--2-4-:R-:W2:Y:S01]  /*0e90*/  LDS R4, [UR8+0x8] ;  /* 0x00000808ff047984 */ /* 0x014ea20008000800 */
[----:B------:R-:W-:-:S05]  /*0ea0*/  IMAD.MOV.U32 R5, RZ, RZ, 0x6000 ;  /* 0x00006000ff057424 */ /* 0x000fca00078e00ff */
[----:B--2---:R-:W-:-:S04]  /*0eb0*/  LOP3.LUT R4, R4, 0x6000, R5, 0xd8, !PT ;  /* 0x0000600004047812 */ /* 0x004fc800078ed805 */
[----:B------:R-:W-:-:S05]  /*0ec0*/  LOP3.LUT R4, R4, 0x400000, RZ, 0xb8, !PT ;  /* 0x0040000004047812 */ /* 0x000fca00078eb8ff */
[----:B------:R2:W-:Y:S02]  /*0ed0*/  STS [UR8+0x8], R4 ;  /* 0x00000804ff007988 */ /* 0x0005e40008000808 */
.L_x_32:
[----:B------:R-:W-:Y:S05]  /*0ee0*/  BSYNC.RELIABLE B1 ;  /* 0x0000000000017941 */ /* 0x000fea0003800100 */
.L_x_29:
[----:B--2-4-:R-:W2:Y:S02]  /*0ef0*/  @!P3 LDS R4, [UR8+0x8] ;  /* 0x00000808ff04b984 */ /* 0x014ea40008000800 */
[----:B--2---:R-:W-:-:S05]  /*0f00*/  @!P3 LOP3.LUT R4, R4, 0x8000, RZ, 0xb8, !PT ;  /* 0x000080000404b812 */ /* 0x004fca00078eb8ff */
[----:B------:R2:W-:Y:S02]  /*0f10*/  @!P3 STS [UR8+0x8], R4 ;  /* 0x00000804ff00b988 */ /* 0x0005e40008000808 */
.L_x_33:
[----:B------:R-:W-:Y:S05]  /*0f20*/  BSYNC.RECONVERGENT B2 ;  /* 0x0000000000027941 */ /* 0x000fea0003800200 */
.L_x_28:
[----:B------:R-:W-:Y:S05]  /*0f30*/  WARPSYNC.ALL ;  /* 0x0000000000007948 */ /* 0x000fea0003800000 */
[----:B------:R-:W-:Y:S01]  /*0f40*/  NOP ;  /* 0x0000000000007918 */ /* 0x000fe20000000000 */
[----:B------:R-:W-:-:S04]  /*0f50*/  UIADD3 UR5, UPT, UPT, UR4, 0x80, URZ ;  /* 0x0000008004057890 */ /* 0x000fc8000fffe0ff */
[----:B------:R-:W-:-:S04]  /*0f60*/  UIADD3 UR26, UP0, UPT, UR5, UR20, URZ ;  /* 0x00000014051a7290 */ /* 0x000fc8000ff1e0ff */
[----:B------:R-:W-:Y:S01]  /*0f70*/  ULEA.HI.X.SX32 UR27, UR5, UR21, 0x1, UP0 ;  /* 0x00000015051b7291 */ /* 0x000fe200080f0eff */
[----:B------:R-:W-:Y:S11]  /*0f80*/  @P0 BRA `(.L_x_34) ;  /* 0x0000000000300947 */ /* 0x000ff60003800000 */
[----:B--2-4-:R-:W2:Y:S01]  /*0f90*/  S2R R4, SR_LANEID ;  /* 0x0000000000047919 */ /* 0x014ea20000000000 */
[----:B------:R-:W-:Y:S05]  /*0fa0*/  WARPSYNC.ALL ;  /* 0x0000000000007948 */ /* 0x000fea0003800000 */
[----:B------:R-:W-:Y:S01]  /*0fb0*/  NOP ;  /* 0x0000000000007918 */ /* 0x000fe20000000000 */
[----:B--2---:R-:W-:-:S05]  /*0fc0*/  IMAD.SHL.U32 R8, R4, 0x4, RZ ;  /* 0x0000000404087824 */ /* 0x004fca00078e00ff */
[----:B------:R-:W2:Y:S01]  /*0fd0*/  LDS R9, [R8+UR8] ;  /* 0x0000000808097984 */ /* 0x000ea20008000800 */
[----:B------:R-:W-:-:S05]  /*0fe0*/  IADD3 R4, P1, PT, R8, UR26, RZ ;  /* 0x0000001a08047c10 */ /* 0x000fca000ff3e0ff */
[----:B------:R-:W-:-:S05]  /*0ff0*/  IMAD.X R5, RZ, RZ, UR27, P1 ;  /* 0x0000001bff057e24 */ /* 0x000fca00088e06ff */
[----:B--2---:R2:W4:Y:S01]  /*1000*/  ATOMG.E.EXCH.STRONG.GPU PT, RZ, [R4], R9 ;  /* 0x0000000904ff73a8 */ /* 0x00452200041ee100 */
[----:B------:R-:W-:-:S04]  /*1010*/  DEPBAR {5,4,3,2,1,0} ;  /* 0x0000003f0000791a */ /* 0x000fc80000000000 */
[----:B------:R-:W3:Y:S02]  /*1020*/  CCTL.E.C.LDCU.IV.DEEP [UR26] ;  /* 0x000000001a007540 */ /* 0x000ee40009c08000 */
[----:B---3--:R2:W-:Y:S01]  /*1030*/  UTMACCTL.IV [UR26] ;  /* 0x000000001a0079b9 */ /* 0x0085e20008000000 */
[----:B------:R-:W-:Y:S01]  /*1040*/  NOP ;  /* 0x0000000000007918 */ /* 0x000fe20000000000 */
.L_x_34:
[----:B------:R-:W-:Y:S05]  /*1050*/  @P0 BRA `(.L_x_35) ;  /* 0x00000000000c0947 */ /* 0x000fea0003800000 */
[----:B------:R0:W-:Y:S01]  /*1060*/  UTMACMDFLUSH ;  /* 0x00000000000079b7 */ /* 0x0001e20000000000 */
[----:B------:R-:W-:Y:S05]  /*1070*/  @P0 BRA `(.L_x_35) ;  /* 0x0000000000040947 */ /* 0x000fea0003800000 */
[----:B------:R-:W-:-:S04]  /*1080*/  DEPBAR.LE SB0, 0x0 ;  /* 0x000080000000791a */ /* 0x000fc80000000000 */
.L_x_35:
[----:B------:R-:W-:Y:S05]  /*1090*/  WARPSYNC.ALL ;  /* 0x0000000000007948 */ /* 0x000fea0003800000 */
[----:B------:R-:W-:Y:S01]  /*10a0*/  NOP ;  /* 0x0000000000007918 */ /* 0x000fe20000000000 */
[----:B----4-:R-:W-:Y:S06]  /*10b0*/  BAR.SYNC.DEFER_BLOCKING 0x0 ;  /* 0x0000000000007b1d */ /* 0x010fec0000010000 */
[----:B------:R-:W-:Y:S02]  /*10c0*/  BSSY.RECONVERGENT B2, `(.L_x_36) ;  /* 0x000000b000027945 */ /* 0x000fe40003800200 */
[----:B------:R-:W-:Y:S06]  /*10d0*/  BAR.SYNC.DEFER_BLOCKING 0x0 ;  /* 0x0000000000007b1d */ /* 0x000fec0000010000 */
[----:B------:R4:W-:Y:S01]  /*10e0*/  @!P0 STS [R7], RZ ;  /* 0x000000ff07008388 */ /* 0x0009e20000000800 */
[----:B------:R-:W-:Y:S01]  /*10f0*/  NOP ;  /* 0x0000000000007918 */ /* 0x000fe20000000000 */
[----:B------:R-:W-:Y:S05]  /*1100*/  @P3 BRA `(.L_x_37) ;  /* 0x0000000000183947 */ /* 0x000fea0003800000 */
[----:B--2---:R-:W2:Y:S01]  /*1110*/  LDS R4, [UR8+0x8] ;  /* 0x00000808ff047984 */ /* 0x004ea20008000800 */
[----:B------:R-:W3:Y:S01]  /*1120*/  LDC.64 R8, c[0x0][0x390] ;  /* 0x0000e400ff087b82 */ /* 0x000ee20000000a00 */
[----:B------:R-:W-:Y:S02]  /*1130*/  IMAD.MOV.U32 R5, RZ, RZ, 0x70 ;  /* 0x00000070ff057424 */ /* 0x000fe400078e00ff */
[----:B---3--:R3:W-:Y:S03]  /*1140*/  STS.64 [UR8], R8 ;  /* 0x00000008ff007988 */ /* 0x0087e60008000a08 */
[----:B--2---:R-:W-:-:S05]  /*1150*/  LOP3.LUT R4, R4, 0x10, R5, 0xd8, !PT ;  /* 0x0000001004047812 */ /* 0x004fca00078ed805 */
[----:B------:R3:W-:Y:S02]  /*1160*/  STS [UR8+0x8], R4 ;  /* 0x00000804ff007988 */ /* 0x0007e40008000808 */
.L_x_37:
[----:B--2---:R-:W-:Y:S05]  /*1170*/  BSYNC.RECONVERGENT B2 ;  /* 0x0000000000027941 */ /* 0x004fea0003800200 */
.L_x_36:
[----:B------:R-:W-:Y:S04]  /*1180*/  BSSY.RECONVERGENT B3, `(.L_x_38) ;  /* 0x0000011000037945 */ /* 0x000fe80003800200 */
[----:B------:R-:W-:Y:S04]  /*1190*/  BSSY.RELIABLE B2, `(.L_x_39) ;  /* 0x000000e000027945 */ /* 0x000fe80003800100 */
[----:B------:R-:W-:Y:S05]  /*11a0*/  @P3 BRA `(.L_x_40) ;  /* 0x0000000000243947 */ /* 0x000fea0003800000 */
[----:B---3--:R-:W2:Y:S01]  /*11b0*/  LDS R4, [UR8+0x34] ;  /* 0x00003408ff047984 */ /* 0x008ea20008000800 */
[----:B------:R-:W-:-:S05]  /*11c0*/  IMAD.MOV.U32 R5, RZ, RZ, 0x3f000000 ;  /* 0x3f000000ff057424 */ /* 0x000fca00078e00ff */
[----:B--2---:R-:W-:-:S05]  /*11d0*/  LOP3.LUT R4, R4, 0xff000000, R5, 0xb8, !PT ;  /* 0xff00000004047812 */ /* 0x004fca00078eb805 */
[----:B------:R2:W-:Y:S01]  /*11e0*/  STS [UR8+0x34], R4 ;  /* 0x00003404ff007988 */ /* 0x0005e20008000808 */
[----:B------:R-:W-:Y:S05]  /*11f0*/  @P3 BRA `(.L_x_41) ;  /* 0x00000000001c3947 */ /* 0x000fea0003800000 */
[----:B--2---:R-:W2:Y:S01]  /*1200*/  LDS R4, [UR8+0x38] ;  /* 0x00003808ff047984 */ /* 0x004ea20008000800 */
[----:B------:R-:W-:-:S05]  /*1210*/  IMAD.MOV.U32 R5, RZ, RZ, 0x3f ;  /* 0x0000003fff057424 */ /* 0x000fca00078e00ff */
[----:B--2---:R-:W-:-:S05]  /*1220*/  LOP3.LUT R4, R4, 0xff, R5, 0xb8, !PT ;  /* 0x000000ff04047812 */ /* 0x004fca00078eb805 */
[----:B------:R2:W-:Y:S02]  /*1230*/  STS [UR8+0x38], R4 ;  /* 0x00003804ff007988 */ /* 0x0005e40008000808 */
.L_x_40:
[----:B------:R-:W-:Y:S05]  /*1240*/  @P3 BREAK.RELIABLE B2 ;  /* 0x0000000000023942 */ /* 0x000fea0003800100 */
[----:B------:R-:W-:Y:S05]  /*1250*/  @P3 BRA `(.L_x_42) ;  /* 0x00000000000c3947 */ /* 0x000fea0003800000 */
[----:B------:R2:W-:Y:S02]  /*1260*/  STS [UR8+0x20], R3 ;  /* 0x00002003ff007988 */ /* 0x0005e40008000808 */
.L_x_41:
[----:B------:R-:W-:Y:S05]  /*1270*/  BSYNC.RELIABLE B2 ;  /* 0x0000000000027941 */ /* 0x000fea0003800100 */
.L_x_39:
[----:B------:R2:W-:Y:S02]  /*1280*/  @!P3 STS [UR8+0x24], R2 ;  /* 0x00002402ff00b988 */ /* 0x0005e40008000808 */
.L_x_42:
[----:B------:R-:W-:Y:S05]  /*1290*/  BSYNC.RECONVERGENT B3 ;  /* 0x0000000000037941 */ /* 0x000fea0003800200 */
.L_x_38:
[----:B------:R-:W-:Y:S05]  /*12a0*/  WARPSYNC.ALL ;  /* 0x0000000000007948 */ /* 0x000fea0003800000 */
[----:B------:R-:W-:Y:S01]  /*12b0*/  NOP ;  /* 0x0000000000007918 */ /* 0x000fe20000000000 */
[----:B------:R-:W-:Y:S04]  /*12c0*/  BSSY.RECONVERGENT B3, `(.L_x_43) ;  /* 0x000000e000037945 */ /* 0x000fe80003800200 */
[----:B------:R-:W-:Y:S05]  /*12d0*/  @P3 BRA `(.L_x_44) ;  /* 0x0000000000303947 */ /* 0x000fea0003800000 */
[----:B--2--5:R-:W2:Y:S01]  /*12e0*/  LDS R3, [UR8+0x34] ;  /* 0x00003408ff037984 */ /* 0x024ea20008000800 */
[----:B---3--:R-:W3:Y:S03]  /*12f0*/  LDC.64 R4, c[0x0][0x3b8] ;  /* 0x0000ee00ff047b82 */ /* 0x008ee60000000a00 */
[----:B------:R-:W5:Y:S01]  /*1300*/  LDS R2, [UR8+0x1c] ;  /* 0x00001c08ff027984 */ /* 0x000f620008000800 */
[C---:B---3--:R-:W-:Y:S01]  /*1310*/  SHF.L.U64.HI R5, R4.reuse, 0x1, R5 ;  /* 0x0000000104057819 */ /* 0x048fe20000010205 */
[----:B------:R-:W-:-:S03]  /*1320*/  IMAD.SHL.U32 R4, R4, 0x2, RZ ;  /* 0x0000000204047824 */ /* 0x000fc600078e00ff */
[--C-:B----4-:R-:W-:Y:S02]  /*1330*/  SHF.R.U32.HI R7, RZ, 0x4, R5.reuse ;  /* 0x00000004ff077819 */ /* 0x110fe40000011605 */
[----:B------:R-:W-:-:S05]  /*1340*/  SHF.R.U64 R4, R4, 0x4, R5 ;  /* 0x0000000404047819 */ /* 0x000fca0000001205 */
[----:B------:R3:W-:Y:S01]  /*1350*/  STS [UR8+0xc], R4 ;  /* 0x00000c04ff007988 */ /* 0x0007e20008000808 */
[----:B--2---:R-:W-:Y:S02]  /*1360*/  LOP3.LUT R3, R3, 0x7, RZ, 0xb8, !PT ;  /* 0x0000000703037812 */ /* 0x004fe400078eb8ff */
[----:B-----5:R-:W-:-:S03]  /*1370*/  LOP3.LUT R2, R2, 0xf, R7, 0xb8, !PT ;  /* 0x0000000f02027812 */ /* 0x020fc600078eb807 */
[----:B------:R3:W-:Y:S04]  /*1380*/  STS [UR8+0x34], R3 ;  /* 0x00003403ff007988 */ /* 0x0007e80008000808 */
[----:B------:R3:W-:Y:S02]  /*1390*/  STS [UR8+0x1c], R2 ;  /* 0x00001c02ff007988 */ /* 0x0007e40008000808 */
.L_x_44:
[----:B------:R-:W-:Y:S05]  /*13a0*/  BSYNC.RECONVERGENT B3 ;  /* 0x0000000000037941 */ /* 0x000fea0003800200 */
.L_x_43:
[----:B------:R-:W-:Y:S04]  /*13b0*/  BSSY.RECONVERGENT B4, `(.L_x_45) ;  /* 0x000001a000047945 */ /* 0x000fe80003800200 */
[----:B------:R-:W-:Y:S04]  /*13c0*/  BSSY.RELIABLE B3, `(.L_x_46) ;  /* 0x0000015000037945 */ /* 0x000fe80003800100 */
[----:B------:R-:W-:Y:S05]  /*13d0*/  @P3 BRA `(.L_x_47) ;  /* 0x0000000000203947 */ /* 0x000fea0003800000 */
[----:B--23--:R-:W2:Y:S02]  /*13e0*/  LDS R2, [UR8+0x34] ;  /* 0x00003408ff027984 */ /* 0x00cea40008000800 */
[----:B--2---:R-:W-:-:S05]  /*13f0*/  LOP3.LUT R2, R2, 0x38, RZ, 0xb8, !PT ;  /* 0x0000003802027812 */ /* 0x004fca00078eb8ff */
[----:B------:R2:W-:Y:S01]  /*1400*/  STS [UR8+0x34], R2 ;  /* 0x00003402ff007988 */ /* 0x0005e20008000808 */
[----:B------:R-:W-:Y:S05]  /*1410*/  @P3 BRA `(.L_x_48) ;  /* 0x0000000000203947 */ /* 0x000fea0003800000 */
[----:B--2---:R-:W2:Y:S01]  /*1420*/  LDS R2, [UR8+0x8] ;  /* 0x00000808ff027984 */ /* 0x004ea20008000800 */
[----:B-----5:R-:W-:-:S05]  /*1430*/  IMAD.MOV.U32 R3, RZ, RZ, 0x780 ;  /* 0x00000780ff037424 */ /* 0x020fca00078e00ff */
[----:B--2---:R-:W-:-:S05]  /*1440*/  LOP3.LUT R2, R2, 0x300, R3, 0xd8, !PT ;  /* 0x0000030002027812 */ /* 0x004fca00078ed803 */
[----:B------:R2:W-:Y:S02]  /*1450*/  STS [UR8+0x8], R2 ;  /* 0x00000802ff007988 */ /* 0x0005e40008000808 */
.L_x_47:
[----:B------:R-:W-:Y:S05]  /*1460*/  @P3 BRA `(.L_x_49) ;  /* 0x0000000000283947 */ /* 0x000fea0003800000 */
[----:B--23--:R-:W2:Y:S02]  /*1470*/  LDS R2, [UR8+0x8] ;  /* 0x00000808ff027984 */ /* 0x00cea40008000800 */
[----:B--2---:R-:W-:-:S05]  /*1480*/  LOP3.LUT R2, R2, 0x1800, RZ, 0xb8, !PT ;  /* 0x0000180002027812 */ /* 0x004fca00078eb8ff */
[----:B------:R3:W-:Y:S02]  /*1490*/  STS [UR8+0x8], R2 ;  /* 0x00000802ff007988 */ /* 0x0007e40008000808 */
.L_x_48:
[----:B------:R-:W-:Y:S05]  /*14a0*/  @P3 BREAK.RELIABLE B3 ;  /* 0x0000000000033942 */ /* 0x000fea0003800100 */
[----:B------:R-:W-:Y:S05]  /*14b0*/  @P3 BRA `(.L_x_50) ;  /* 0x0000000000243947 */ /* 0x000fea0003800000 */
[----:B--23--:R-:W2:Y:S01]  /*14c0*/  LDS R2, [UR8+0x8] ;  /* 0x00000808ff027984 */ /* 0x00cea20008000800 */
[----:B-----5:R-:W-:-:S05]  /*14d0*/  IMAD.MOV.U32 R3, RZ, RZ, 0x6000 ;  /* 0x00006000ff037424 */ /* 0x020fca00078e00ff */
[----:B--2---:R-:W-:-:S04]  /*14e0*/  LOP3.LUT R2, R2, 0x6000, R3, 0xd8, !PT ;  /* 0x0000600002027812 */ /* 0x004fc800078ed803 */
[----:B------:R-:W-:-:S05]  /*14f0*/  LOP3.LUT R2, R2, 0x400000, RZ, 0xb8, !PT ;  /* 0x0040000002027812 */ /* 0x000fca00078eb8ff */
[----:B------:R2:W-:Y:S02]  /*1500*/  STS [UR8+0x8], R2 ;  /* 0x00000802ff007988 */ /* 0x0005e40008000808 */
.L_x_49:
[----:B------:R-:W-:Y:S05]  /*1510*/  BSYNC.RELIABLE B3 ;  /* 0x0000000000037941 */ /* 0x000fea0003800100 */
.L_x_46:
[----:B--23--:R-:W2:Y:S02]  /*1520*/  @!P3 LDS R2, [UR8+0x8] ;  /* 0x00000808ff02b984 */ /* 0x00cea40008000800 */
[----:B--2---:R-:W-:-:S05]  /*1530*/  @!P3 LOP3.LUT R2, R2, 0x8000, RZ, 0xb8, !PT ;  /* 0x000080000202b812 */ /* 0x004fca00078eb8ff */
[----:B------:R2:W-:Y:S02]  /*1540*/  @!P3 STS [UR8+0x8], R2 ;  /* 0x00000802ff00b988 */ /* 0x0005e40008000808 */
.L_x_50:
[----:B------:R-:W-:Y:S05]  /*1550*/  BSYNC.RECONVERGENT B4 ;  /* 0x0000000000047941 */ /* 0x000fea0003800200 */
.L_x_45:
[----:B------:R-:W-:Y:S05]  /*1560*/  WARPSYNC.ALL ;  /* 0x0000000000007948 */ /* 0x000fea0003800000 */
[----:B------:R-:W-:Y:S01]  /*1570*/  NOP ;  /* 0x0000000000007918 */ /* 0x000fe20000000000 */
[----:B------:R-:W-:-:S04]  /*1580*/  UIADD3 UR4, UPT, UPT, UR4, 0x100, URZ ;  /* 0x0000010004047890 */ /* 0x000fc8000fffe0ff */
[----:B------:R-:W-:-:S04]  /*1590*/  UIADD3 UR20, UP0, UPT, UR4, UR20, URZ ;  /* 0x0000001404147290 */ /* 0x000fc8000ff1e0ff */
[----:B------:R-:W-:Y:S01]  /*15a0*/  ULEA.HI.X.SX32 UR21, UR4, UR21, 0x1, UP0 ;  /* 0x0000001504157291 */ /* 0x000fe200080f0eff */
[----:B------:R-:W-:Y:S11]  /*15b0*/  @P0 BRA `(.L_x_51) ;  /* 0x0000000000300947 */ /* 0x000ff60003800000 */
[----:B--23--:R-:W2:Y:S01]  /*15c0*/  S2R R2, SR_LANEID ;  /* 0x0000000000027919 */ /* 0x00cea20000000000 */
[----:B------:R-:W-:Y:S05]  /*15d0*/  WARPSYNC.ALL ;  /* 0x0000000000007948 */ /* 0x000fea0003800000 */
[----:B------:R-:W-:Y:S01]  /*15e0*/  NOP ;  /* 0x0000000000007918 */ /* 0x000fe20000000000 */
[----:B--2---:R-:W-:-:S05]  /*15f0*/  IMAD.SHL.U32 R4, R2, 0x4, RZ ;  /* 0x0000000402047824 */ /* 0x004fca00078e00ff */
[----:B------:R-:W2:Y:S01]  /*1600*/  LDS R5, [R4+UR8] ;  /* 0x0000000804057984 */ /* 0x000ea20008000800 */
[----:B------:R-:W-:-:S05]  /*1610*/  IADD3 R2, P1, PT, R4, UR20, RZ ;  /* 0x0000001404027c10 */ /* 0x000fca000ff3e0ff */
[----:B-----5:R-:W-:-:S05]  /*1620*/  IMAD.X R3, RZ, RZ, UR21, P1 ;  /* 0x00000015ff037e24 */ /* 0x020fca00088e06ff */
[----:B--2---:R2:W3:Y:S01]  /*1630*/  ATOMG.E.EXCH.STRONG.GPU PT, RZ, [R2], R5 ;  /* 0x0000000502ff73a8 */ /* 0x0044e200041ee100 */
[----:B------:R-:W-:-:S04]  /*1640*/  DEPBAR {5,4,3,2,1,0} ;  /* 0x0000003f0000791a */ /* 0x000fc80000000000 */
[----:B------:R-:W5:Y:S02]  /*1650*/  CCTL.E.C.LDCU.IV.DEEP [UR20] ;  /* 0x0000000014007540 */ /* 0x000f640009c08000 */
[----:B-----5:R2:W-:Y:S01]  /*1660*/  UTMACCTL.IV [UR20] ;  /* 0x00000000140079b9 */ /* 0x0205e20008000000 */
[----:B------:R-:W-:Y:S01]  /*1670*/  NOP ;  /* 0x0000000000007918 */ /* 0x000fe20000000000 */
.L_x_51:
[----:B------:R-:W-:Y:S05]  /*1680*/  @P0 BRA `(.L_x_52) ;  /* 0x00000000000c0947 */ /* 0x000fea0003800000 */
[----:B------:R0:W-:Y:S01]  /*1690*/  UTMACMDFLUSH ;  /* 0x00000000000079b7 */ /* 0x0001e20000000000 */
[----:B------:R-:W-:Y:S05]  /*16a0*/  @P0 BRA `(.L_x_52) ;  /* 0x0000000000040947 */ /* 0x000fea0003800000 */
[----:B------:R-:W-:-:S04]  /*16b0*/  DEPBAR.LE SB0, 0x0 ;  /* 0x000080000000791a */ /* 0x000fc80000000000 */
.L_x_52:
[----:B------:R-:W-:Y:S05]  /*16c0*/  WARPSYNC.ALL ;  /* 0x0000000000007948 */ /* 0x000fea0003800000 */
[----:B------:R-:W-:Y:S01]  /*16d0*/  NOP ;  /* 0x0000000000007918 */ /* 0x000fe20000000000 */
[----:B---3--:R-:W-:Y:S01]  /*16e0*/  BAR.SYNC.DEFER_BLOCKING 0x0 ;  /* 0x0000000000007b1d */ /* 0x008fe20000010000 */
[----:B--2---:R-:W-:Y:S01]  /*16f0*/  SHF.R.U32.HI R2, RZ, 0x5, R0 ;  /* 0x00000005ff027819 */ /* 0x004fe20000011600 */
[----:B------:R-:W-:-:S03]  /*1700*/  UIADD3 UR12, UPT, UPT, UR8, 0x10020, URZ ;  /* 0x00010020080c7890 */ /* 0x000fc6000fffe0ff */
[----:B------:R-:W-:Y:S01]  /*1710*/  R2UR UR22, R2 ;  /* 0x00000000021672ca */ /* 0x000fe200000e0000 */
[----:B------:R-:W-:Y:S01]  /*1720*/  VOTEU.ALL UP0, P3 ;  /* 0x0000000000ff7886 */ /* 0x000fe20001800000 */
[----:B------:R-:W-:Y:S01]  /*1730*/  UMOV UR4, 0x1 ;  /* 0x0000000100047882 */ /* 0x000fe20000000000 */
[----:B------:R-:W-:Y:S01]  /*1740*/  VOTEU.ALL UP1, P3 ;  /* 0x0000000000ff7886 */ /* 0x000fe20001820000 */
[----:B------:R-:W-:Y:S02]  /*1750*/  BSSY.RECONVERGENT B4, `(.L_x_53) ;  /* 0x0000018000047945 */ /* 0x000fe40003800200 */
[----:B------:R-:W-:-:S04]  /*1760*/  @!UP0 UIADD3 UR10, UPT, UPT, -UR4, 0x100000, URZ ;  /* 0x00100000040a8890 */ /* 0x000fc8000fffe1ff */
[----:B------:R-:W-:Y:S02]  /*1770*/  @!UP0 USHF.L.U32 UR11, UR10, 0xb, URZ ;  /* 0x0000000b0a0b8899 */ /* 0x000fe400080006ff */
[----:B------:R-:W-:Y:S02]  /*1780*/  @!UP0 USHF.L.U32 UR10, UR10, 0x1, URZ ;  /* 0x000000010a0a8899 */ /* 0x000fe400080006ff */
[----:B------:R-:W-:-:S04]  /*1790*/  @!UP0 UIADD3 UR4, UPT, UPT, -UR4, 0x100000, URZ ;  /* 0x0010000004048890 */ /* 0x000fc8000fffe1ff */
[----:B------:R-:W-:Y:S02]  /*17a0*/  @!UP0 USHF.L.U32 UR5, UR4, 0xb, URZ ;  /* 0x0000000b04058899 */ /* 0x000fe400080006ff */
[----:B------:R-:W-:Y:S01]  /*17b0*/  @!UP0 USHF.L.U32 UR4, UR4, 0x1, URZ ;  /* 0x0000000104048899 */ /* 0x000fe200080006ff */
[----:B------:R-:W-:Y:S01]  /*17c0*/  VOTEU.ALL UP0, P3 ;  /* 0x0000000000ff7886 */ /* 0x000fe20001800000 */
[----:B------:R-:W2:Y:S04]  /*17d0*/  FENCE.VIEW.ASYNC.S ;  /* 0x00000000000073c6 */ /* 0x000ea80000000000 */
[----:B--2---:R2:W3:Y:S06]  /*17e0*/  @!UP0 SYNCS.EXCH.64 URZ, [UR8+0x10000], UR10 ;  /* 0x0100000a08ff85b2 */ /* 0x0044ec0008000100 */
[----:B------:R2:W3:Y:S02]  /*17f0*/  @!UP1 SYNCS.EXCH.64 URZ, [UR8+0x10020], UR4 ;  /* 0x0100200408ff95b2 */ /* 0x0004e40008000100 */
[----:B---3--:R-:W-:Y:S06]  /*1800*/  BAR.SYNC.DEFER_BLOCKING 0x0 ;  /* 0x0000000000007b1d */ /* 0x008fec0000010000 */
[----:B------:R-:W-:Y:S05]  /*1810*/  @P3 BRA `(.L_x_54) ;  /* 0x00000000002c3947 */ /* 0x000fea0003800000 */
[----:B--2---:R-:W-:Y:S02]  /*1820*/  UMOV UR4, 0x1 ;  /* 0x0000000100047882 */ /* 0x004fe40000000000 */
[----:B------:R-:W-:-:S04]  /*1830*/  UIADD3 UR10, UPT, UPT, -UR4, 0x100000, URZ ;  /* 0x00100000040a7890 */ /* 0x000fc8000fffe1ff */
[----:B------:R-:W-:Y:S02]  /*1840*/  USHF.L.U32 UR11, UR10, 0xb, URZ ;  /* 0x0000000b0a0b7899 */ /* 0x000fe400080006ff */
[----:B------:R-:W-:Y:S02]  /*1850*/  USHF.L.U32 UR10, UR10, 0x1, URZ ;  /* 0x000000010a0a7899 */ /* 0x000fe400080006ff */
[----:B------:R-:W-:-:S04]  /*1860*/  UIADD3 UR4, UPT, UPT, -UR4, 0x100000, URZ ;  /* 0x0010000004047890 */ /* 0x000fc8000fffe1ff */
[----:B------:R-:W-:Y:S02]  /*1870*/  USHF.L.U32 UR5, UR4, 0xb, URZ ;  /* 0x0000000b04057899 */ /* 0x000fe400080006ff */
[----:B------:R-:W-:Y:S01]  /*1880*/  USHF.L.U32 UR4, UR4, 0x1, URZ ;  /* 0x0000000104047899 */ /* 0x000fe200080006ff */
[----:B------:R-:W2:Y:S03]  /*1890*/  FENCE.VIEW.ASYNC.S ;  /* 0x00000000000073c6 */ /* 0x000ea60000000000 */
[----:B--2---:R3:W2:Y:S08]  /*18a0*/  SYNCS.EXCH.64 URZ, [UR8+0x10008], UR10 ;  /* 0x0100080a08ff75b2 */ /* 0x0046b00008000100 */
[----:B------:R3:W4:Y:S02]  /*18b0*/  SYNCS.EXCH.64 URZ, [UR8+0x10028], UR4 ;  /* 0x0100280408ff75b2 */ /* 0x0007240008000100 */
[----:B---3--:R-:W-:Y:S01]  /*18c0*/  NOP ;  /* 0x0000000000007918 */ /* 0x008fe20000000000 */
.L_x_54:
[----:B--2---:R-:W-:Y:S05]  /*18d0*/  BSYNC.RECONVERGENT B4 ;  /* 0x0000000000047941 */ /* 0x004fea0003800200 */
.L_x_53:
[----:B----4-:R-:W-:Y:S06]  /*18e0*/  BAR.SYNC.DEFER_BLOCKING 0x0 ;  /* 0x0000000000007b1d */ /* 0x010fec0000010000 */
[----:B------:R-:W-:Y:S04]  /*18f0*/  BSSY.RECONVERGENT B4, `(.L_x_55) ;  /* 0x000000d000047945 */ /* 0x000fe80003800200 */
[----:B------:R-:W-:Y:S05]  /*1900*/  @P3 BRA `(.L_x_56) ;  /* 0x00000000002c3947 */ /* 0x000fea0003800000 */
[----:B------:R-:W-:Y:S02]  /*1910*/  UMOV UR4, 0x1 ;  /* 0x0000000100047882 */ /* 0x000fe40000000000 */
[----:B------:R-:W-:-:S04]  /*1920*/  UIADD3 UR10, UPT, UPT, -UR4, 0x100000, URZ ;  /* 0x00100000040a7890 */ /* 0x000fc8000fffe1ff */
[----:B------:R-:W-:Y:S02]  /*1930*/  USHF.L.U32 UR11, UR10, 0xb, URZ ;  /* 0x0000000b0a0b7899 */ /* 0x000fe400080006ff */
[----:B------:R-:W-:Y:S02]  /*1940*/  USHF.L.U32 UR10, UR10, 0x1, URZ ;  /* 0x000000010a0a7899 */ /* 0x000fe400080006ff */
[----:B------:R-:W-:-:S04]  /*1950*/  UIADD3 UR4, UPT, UPT, -UR4, 0x100000, URZ ;  /* 0x0010000004047890 */ /* 0x000fc8000fffe1ff */
[----:B------:R-:W-:Y:S02]  /*1960*/  USHF.L.U32 UR5, UR4, 0xb, URZ ;  /* 0x0000000b04057899 */ /* 0x000fe400080006ff */
[----:B------:R-:W-:Y:S01]  /*1970*/  USHF.L.U32 UR4, UR4, 0x1, URZ ;  /* 0x0000000104047899 */ /* 0x000fe200080006ff */
[----:B------:R-:W2:Y:S03]  /*1980*/  FENCE.VIEW.ASYNC.S ;  /* 0x00000000000073c6 */ /* 0x000ea60000000000 */
[----:B--2---:R2:W3:Y:S08]  /*1990*/  SYNCS.EXCH.64 URZ, [UR8+0x10010], UR10 ;  /* 0x0100100a08ff75b2 */ /* 0x0044f00008000100 */
[----:B------:R2:W4:Y:S01]  /*19a0*/  SYNCS.EXCH.64 URZ, [UR8+0x10030], UR4 ;  /* 0x0100300408ff75b2 */ /* 0x0005220008000100 */
[----:B------:R-:W-:Y:S01]  /*19b0*/  NOP ;  /* 0x0000000000007918 */ /* 0x000fe20000000000 */
.L_x_56:
[----:B--2---:R-:W-:Y:S05]  /*19c0*/  BSYNC.RECONVERGENT B4 ;  /* 0x0000000000047941 */ /* 0x004fea0003800200 */
.L_x_55:
[----:B---34-:R-:W-:Y:S01]  /*19d0*/  BAR.SYNC.DEFER_BLOCKING 0x0 ;  /* 0x0000000000007b1d */ /* 0x018fe20000010000 */
[----:B------:R-:W-:Y:S01]  /*19e0*/  USHF.L.U32 UR15, UR7, 0x6, URZ ;  /* 0x00000006070f7899 */ /* 0x000fe200080006ff */
[----:B------:R-:W-:Y:S01]  /*19f0*/  ISETP.GE.AND P0, PT, R6, 0x1, PT ;  /* 0x000000010600780c */ /* 0x000fe20003f06270 */
[----:B------:R-:W-:-:S03]  /*1a00*/  USHF.L.U32 UR18, UR9, 0x6, URZ ;  /* 0x0000000609127899 */ /* 0x000fc600080006ff */
        /* <DEDUP_REMOVED lines=13> */
.L_x_58:
[----:B--2---:R-:W-:Y:S05]  /*1ae0*/  BSYNC.RECONVERGENT B4 ;  /* 0x0000000000047941 */ /* 0x004fea0003800200 */
.L_x_57:
[----:B------:R-:W-:Y:S05]  /*1af0*/  @!P0 BRA `(.L_x_59) ;  /* 0x0000000800708947 */ /* 0x000fea0003800000 */
[----:B---34-:R-:W-:Y:S01]  /*1b00*/  BAR.SYNC.DEFER_BLOCKING 0x0 ;  /* 0x0000000000007b1d */ /* 0x018fe20000010000 */
[----:B------:R-:W-:Y:S01]  /*1b10*/  @!P3 IMAD.MOV.U32 R2, RZ, RZ, 0x4000 ;  /* 0x00004000ff02b424 */ /* 0x000fe200078e00ff */
[----:B------:R-:W-:Y:S02]  /*1b20*/  ELECT P1, URZ, PT ;  /* 0x0000000000ff782f */ /* 0x000fe40003820000 */
[----:B------:R-:W-:Y:S02]  /*1b30*/  ELECT P0, URZ, PT ;  /* 0x0000000000ff782f */ /* 0x000fe40003800000 */
[C---:B------:R-:W-:Y:S01]  /*1b40*/  ISETP.LT.U32.AND P1, PT, R20.reuse, 0x20, P1 ;  /* 0x000000201400780c */ /* 0x040fe20000f21070 */
[----:B------:R-:W-:Y:S01]  /*1b50*/  UMOV UR11, UR15 ;  /* 0x0000000f000b7c82 */ /* 0x000fe20008000000 */
[----:B------:R-:W-:Y:S01]  /*1b60*/  ISETP.LT.U32.AND P0, PT, R20, 0x20, P0 ;  /* 0x000000201400780c */ /* 0x000fe20000701070 */
[----:B------:R-:W-:-:S10]  /*1b70*/  UIADD3 UR16, UPT, UPT, UR8, 0x8000, URZ ;  /* 0x0000800008107890 */ /* 0x000fd4000fffe0ff */
[----:B------:R-:W-:Y:S01]  /*1b80*/  VOTEU.ANY UP0, P1 ;  /* 0x0000000000ff7886 */ /* 0x000fe20000800100 */
[----:B------:R-:W-:Y:S01]  /*1b90*/  VOTEU.ANY UP2, P1 ;  /* 0x0000000000ff7886 */ /* 0x000fe20000840100 */
[----:B------:R-:W-:Y:S01]  /*1ba0*/  VOTEU.ANY UP1, P0 ;  /* 0x0000000000ff7886 */ /* 0x000fe20000020100 */
[----:B------:R-:W-:Y:S01]  /*1bb0*/  VOTEU.ANY UP3, P0 ;  /* 0x0000000000ff7886 */ /* 0x000fe20000060100 */
[----:B------:R2:W-:Y:S01]  /*1bc0*/  @!P3 SYNCS.ARRIVE.TRANS64 RZ, [UR8+0x10000], R2 ;  /* 0x01000002ffffb9a7 */ /* 0x0005e20008000008 */
[----:B------:R3:W-:Y:S06]  /*1bd0*/  MEMBAR.ALL.CTA ;  /* 0x0000000000007992 */ /* 0x0007ec0000008000 */
[----:B---3--:R-:W3:Y:S01]  /*1be0*/  FENCE.VIEW.ASYNC.S ;  /* 0x00000000000073c6 */ /* 0x008ee20000000000 */
[----:B------:R-:W-:Y:S01]  /*1bf0*/  @UP0 UIADD3 UR9, UPT, UPT, UR8, 0x10000, URZ ;  /* 0x0001000008090890 */ /* 0x000fe2000fffe0ff */
[----:B------:R-:W-:Y:S01]  /*1c00*/  @UP0 UMOV UR10, URZ ;  /* 0x000000ff000a0c82 */ /* 0x000fe20008000000 */
[----:B------:R-:W-:Y:S01]  /*1c10*/  @UP1 UIADD3 UR17, UPT, UPT, UR8, 0x10000, URZ ;  /* 0x0001000008111890 */ /* 0x000fe2000fffe0ff */
[----:B------:R-:W-:Y:S01]  /*1c20*/  @UP1 UMOV UR19, URZ ;  /* 0x000000ff00131c82 */ /* 0x000fe20008000000 */
[----:B------:R-:W-:Y:S01]  /*1c30*/  UISETP.NE.U32.AND UP0, UPT, UR22, URZ, UPT ;  /* 0x000000ff1600728c */ /* 0x000fe2000bf05070 */
[----:B---3--:R-:W-:Y:S06]  /*1c40*/  BAR.SYNC.DEFER_BLOCKING 0x0 ;  /* 0x0000000000007b1d */ /* 0x008fec0000010000 */
[----:B------:R2:W-:Y:S02]  /*1c50*/  @UP2 UTMALDG.2D [UR8], [UR24] ;  /* 0x00000008180025b4 */ /* 0x0005e40008008000 */
[----:B------:R-:W-:Y:S06]  /*1c60*/  BAR.SYNC.DEFER_BLOCKING 0x0 ;  /* 0x0000000000007b1d */ /* 0x000fec0000010000 */
[----:B------:R2:W-:Y:S02]  /*1c70*/  @UP3 UTMALDG.2D [UR16], [UR26] ;  /* 0x000000101a0035b4 */ /* 0x0005e40008008000 */
[----:B------:R-:W-:Y:S06]  /*1c80*/  BAR.SYNC.DEFER_BLOCKING 0x0 ;  /* 0x0000000000007b1d */ /* 0x000fec0000010000 */
[----:B------:R-:W3:Y:S02]  /*1c90*/  SYNCS.PHASECHK.TRANS64.TRYWAIT P0, [UR8+0x10000], RZ ;  /* 0x010000ffff0075a7 */ /* 0x000ee40008001108 */
[----:B--23--:R-:W-:Y:S05]  /*1ca0*/  @!P0 BRA `(.L_x_60) ;  /* 0x0000000c00c08947 */ /* 0x00cfea0003800000 */
.L_x_78:
[----:B------:R-:W-:Y:S05]  /*1cb0*/  BRA.U UP0, `(.L_x_61) ;  /* 0x0000000100747547 */ /* 0x000fea000b800000 */
[----:B------:R-:W-:Y:S02]  /*1cc0*/  USHF.R.U32.HI UR6, URZ, 0x4, UR8 ;  /* 0x00000004ff067899 */ /* 0x000fe40008011608 */
[----:B------:R-:W-:Y:S02]  /*1cd0*/  USHF.R.U32.HI UR10, URZ, 0x4, UR16 ;  /* 0x00000004ff0a7899 */ /* 0x000fe40008011610 */
[----:B------:R-:W-:Y:S02]  /*1ce0*/  USGXT.U32 UR6, UR6, 0xe ;  /* 0x0000000e0606789a */ /* 0x000fe40008000000 */
[----:B------:R-:W-:Y:S02]  /*1cf0*/  USGXT.U32 UR10, UR10, 0xe ;  /* 0x0000000e0a0a789a */ /* 0x000fe40008000000 */
[----:B------:R-:W-:Y:S02]  /*1d00*/  UIADD3 UR32, UP0, UPT, UR6, 0x2, URZ ;  /* 0x0000000206207890 */ /* 0x000fe4000ff1e0ff */
[----:B------:R-:W-:Y:S01]  /*1d10*/  UIADD3 UR34, UP1, UPT, UR10, 0x80, URZ ;  /* 0x000000800a227890 */ /* 0x000fe2000ff3e0ff */
[----:B------:R-:W-:Y:S01]  /*1d20*/  UMOV UR4, URZ ;  /* 0x000000ff00047c82 */ /* 0x000fe20008000000 */
[----:B------:R-:W-:Y:S01]  /*1d30*/  UMOV UR5, URZ ;  /* 0x000000ff00057c82 */ /* 0x000fe20008000000 */
[----:B------:R-:W-:-:S02]  /*1d40*/  UIADD3.X UR33, UPT, UPT, UR4, 0x40004040, URZ, UP0, !UPT ;  /* 0x4000404004217890 */ /* 0x000fc400087fe4ff */
[----:B------:R-:W-:Y:S02]  /*1d50*/  UIADD3.X UR35, UPT, UPT, UR5, 0x40004040, URZ, UP1, !UPT ;  /* 0x4000404005237890 */ /* 0x000fe40008ffe4ff */
[----:B------:R-:W-:Y:S02]  /*1d60*/  UIADD3.64 UR4, UPT, UPT, UR32, 0x2, URZ ;  /* 0x0000000220047897 */ /* 0x000fe4000fffe0ff */
[----:B------:R-:W-:Y:S02]  /*1d70*/  UIADD3.64 UR16, UPT, UPT, UR34, 0x80, URZ ;  /* 0x0000008022107897 */ /* 0x000fe4000fffe0ff */
[----:B------:R-:W-:Y:S02]  /*1d80*/  UIADD3.64 UR28, UPT, UPT, UR32, 0x4, URZ ;  /* 0x00000004201c7897 */ /* 0x000fe4000fffe0ff */
[----:B------:R-:W-:Y:S01]  /*1d90*/  UIADD3.64 UR30, UPT, UPT, UR34, 0x100, URZ ;  /* 0x00000100221e7897 */ /* 0x000fe2000fffe0ff */
[----:B------:R-:W-:Y:S01]  /*1da0*/  UMOV UR36, 0x0 ;  /* 0x0000000000247882 */ /* 0x000fe20000000000 */
[----:B------:R-:W-:Y:S01]  /*1db0*/  UMOV UR37, 0x4110010 ;  /* 0x0411001000257882 */ /* 0x000fe20000000000 */
[----:B------:R-:W-:Y:S01]  /*1dc0*/  UMOV UR7, 0x40004040 ;  /* 0x4000404000077882 */ /* 0x000fe20000000000 */
[----:B------:R-:W-:Y:S01]  /*1dd0*/  UMOV UR11, 0x40004040 ;  /* 0x40004040000b7882 */ /* 0x000fe20000000000 */
[----:B------:R-:W-:Y:S01]  /*1de0*/  UMOV UR38, 0x0 ;  /* 0x0000000000267882 */ /* 0x000fe20000000000 */
[----:B------:R-:W-:Y:S01]  /*1df0*/  UMOV UR39, 0x4110010 ;  /* 0x0411001000277882 */ /* 0x000fe20000000000 */
[----:B------:R-:W-:Y:S01]  /*1e00*/  UMOV UR40, 0x0 ;  /* 0x0000000000287882 */ /* 0x000fe20000000000 */
[----:B------:R-:W-:Y:S01]  /*1e10*/  UMOV UR41, 0x4110010 ;  /* 0x0411001000297882 */ /* 0x000fe20000000000 */
[----:B------:R2:W-:Y:S01]  /*1e20*/  UTCHMMA gdesc[UR6], gdesc[UR10], tmem[UR23], tmem[UR36], idesc[UR37], !UPT ;  /* 0x00ff240a060075ea */ /* 0x0005e2000f800017 */
[----:B------:R-:W-:Y:S01]  /*1e30*/  UMOV UR42, 0x0 ;  /* 0x00000000002a7882 */ /* 0x000fe20000000000 */
[----:B------:R-:W-:Y:S01]  /*1e40*/  UMOV UR43, 0x4110010 ;  /* 0x04110010002b7882 */ /* 0x000fe20000000000 */
[----:B------:R2:W-:Y:S01]  /*1e50*/  UTCHMMA gdesc[UR32], gdesc[UR34], tmem[UR23], tmem[UR38], idesc[UR39], UPT ;  /* 0x00ff2622200075ea */ /* 0x0005e2000b800017 */
[----:B------:R2:W-:Y:S01]  /*1e60*/  UTCHMMA gdesc[UR4], gdesc[UR16], tmem[UR23], tmem[UR40], idesc[UR41], UPT ;  /* 0x00ff2810040075ea */ /* 0x0005e2000b800017 */
[----:B------:R2:W-:Y:S01]  /*1e70*/  UTCHMMA gdesc[UR28], gdesc[UR30], tmem[UR23], tmem[UR42], idesc[UR43], UPT ;  /* 0x00ff2a1e1c0075ea */ /* 0x0005e2000b800017 */
[----:B------:R-:W-:Y:S01]  /*1e80*/  NOP ;  /* 0x0000000000007918 */ /* 0x000fe20000000000 */
.L_x_61:
[----:B------:R-:W-:Y:S01]  /*1e90*/  ELECT P0, URZ, PT ;  /* 0x0000000000ff782f */ /* 0x000fe20003800000 */
[----:B--2---:R-:W-:Y:S01]  /*1ea0*/  UMOV UR4, UR12 ;  /* 0x0000000c00047c82 */ /* 0x004fe20008000000 */
[----:B------:R-:W-:Y:S02]  /*1eb0*/  UMOV UR5, URZ ;  /* 0x000000ff00057c82 */ /* 0x000fe40008000000 */
[----:B------:R-:W-:-:S13]  /*1ec0*/  ISETP.LT.U32.AND P0, PT, R20, 0x20, P0 ;  /* 0x000000201400780c */ /* 0x000fda0000701070 */
[----:B------:R-:W-:Y:S01]  /*1ed0*/  VOTEU.ANY UP0, P0 ;  /* 0x0000000000ff7886 */ /* 0x000fe20000000100 */
[----:B------:R-:W-:Y:S01]  /*1ee0*/  VOTEU.ANY UP1, P0 ;  /* 0x0000000000ff7886 */ /* 0x000fe20000020100 */
[----:B------:R-:W-:-:S03]  /*1ef0*/  ISETP.GE.U32.AND P0, PT, R6, 0x41, PT ;  /* 0x000000410600780c */ /* 0x000fc60003f06070 */
[----:B------:R-:W-:Y:S02]  /*1f00*/  @UP0 UMOV UR4, UR4 ;  /* 0x0000000400040c82 */ /* 0x000fe40008000000 */
[----:B------:R2:W-:Y:S01]  /*1f10*/  @UP1 UTCBAR [UR4], URZ ;  /* 0x000000ff040013e9 */ /* 0x0005e200080000ff */
[----:B------:R-:W-:Y:S06]  /*1f20*/  BAR.SYNC.DEFER_BLOCKING 0x0 ;  /* 0x0000000000007b1d */ /* 0x000fec0000010000 */
[----:B------:R-:W3:Y:S02]  /*1f30*/  SYNCS.PHASECHK.TRANS64.TRYWAIT P1, [UR8+0x10020], RZ ;  /* 0x010020ffff0075a7 */ /* 0x000ee40008021108 */
[----:B--23--:R-:W-:Y:S05]  /*1f40*/  @!P1 BRA `(.L_x_62) ;  /* 0x0000000c00249947 */ /* 0x00cfea0003800000 */
.L_x_79:
[----:B------:R-:W-:Y:S01]  /*1f50*/  UMOV UR4, URZ ;  /* 0x000000ff00047c82 */ /* 0x000fe20008000000 */
[----:B------:R-:W-:Y:S05]  /*1f60*/  @!P0 BRA `(.L_x_59) ;  /* 0x0000000400548947 */ /* 0x000fea0003800000 */
[----:B------:R-:W2:Y:S01]  /*1f70*/  LDCU UR29, c[0x0][0x3a0] ;  /* 0x00007400ff1d77ac */ /* 0x000ea20008000800 */
[----:B------:R-:W-:Y:S01]  /*1f80*/  UMOV UR9, 0x1 ;  /* 0x0000000100097882 */ /* 0x000fe20000000000 */
[----:B------:R-:W-:-:S05]  /*1f90*/  UMOV UR14, 0x40 ;  /* 0x00000040000e7882 */ /* 0x000fca0000000000 */
.L_x_66:
[----:B------:R-:W-:Y:S01]  /*1fa0*/  BAR.SYNC.DEFER_BLOCKING 0x0 ;  /* 0x0000000000007b1d */ /* 0x000fe20000010000 */
[----:B------:R-:W-:Y:S01]  /*1fb0*/  ULEA UR28, UR9, UR8, 0x3 ;  /* 0x00000008091c7291 */ /* 0x000fe2000f8e18ff */
[----:B------:R-:W-:Y:S01]  /*1fc0*/  @!P3 IMAD.MOV.U32 R2, RZ, RZ, 0x4000 ;  /* 0x00004000ff02b424 */ /* 0x000fe200078e00ff */
[----:B------:R-:W-:Y:S01]  /*1fd0*/  ELECT P1, URZ, PT ;  /* 0x0000000000ff782f */ /* 0x000fe20003820000 */
[----:B------:R-:W-:-:S03]  /*1fe0*/  ULEA UR12, UR9, UR8, 0xd ;  /* 0x00000008090c7291 */ /* 0x000fc6000f8e68ff */
[----:B------:R-:W-:Y:S02]  /*1ff0*/  ISETP.LT.U32.AND P1, PT, R20, 0x20, P1 ;  /* 0x000000201400780c */ /* 0x000fe40000f21070 */
[----:B------:R-:W-:Y:S01]  /*2000*/  ELECT P0, URZ, PT ;  /* 0x0000000000ff782f */ /* 0x000fe20003800000 */
[----:B------:R-:W-:-:S03]  /*2010*/  UIADD3 UR16, UPT, UPT, UR12, 0x8000, URZ ;  /* 0x000080000c107890 */ /* 0x000fc6000fffe0ff */
[----:B------:R-:W-:Y:S01]  /*2020*/  ISETP.LT.U32.AND P0, PT, R20, 0x20, P0 ;  /* 0x000000201400780c */ /* 0x000fe20000701070 */
[----:B------:R-:W-:Y:S01]  /*2030*/  UMOV UR19, UR14 ;  /* 0x0000000e00137c82 */ /* 0x000fe20008000000 */
[----:B------:R-:W-:-:S05]  /*2040*/  USHF.L.U32 UR5, UR4, 0x1f, URZ ;  /* 0x0000001f04057899 */ /* 0x000fca00080006ff */
[----:B------:R-:W-:Y:S01]  /*2050*/  VOTEU.ANY UP0, P1 ;  /* 0x0000000000ff7886 */ /* 0x000fe20000800100 */
[----:B------:R3:W-:Y:S01]  /*2060*/  @!P3 SYNCS.ARRIVE.TRANS64 RZ, [UR28+0x10000], R2 ;  /* 0x01000002ffffb9a7 */ /* 0x0007e2000800001c */
[----:B------:R4:W-:Y:S06]  /*2070*/  MEMBAR.ALL.CTA ;  /* 0x0000000000007992 */ /* 0x0009ec0000008000 */
[----:B----4-:R-:W4:Y:S01]  /*2080*/  FENCE.VIEW.ASYNC.S ;  /* 0x00000000000073c6 */ /* 0x010f220000000000 */
[----:B------:R-:W-:Y:S01]  /*2090*/  @UP0 UIADD3 UR13, UPT, UPT, UR28, 0x10000, URZ ;  /* 0x000100001c0d0890 */ /* 0x000fe2000fffe0ff */
[----:B----4-:R-:W-:Y:S01]  /*20a0*/  VOTEU.ANY UP0, P1 ;  /* 0x0000000000ff7886 */ /* 0x010fe20000800100 */
[----:B------:R-:W-:Y:S01]  /*20b0*/  VOTEU.ANY UP1, P0 ;  /* 0x0000000000ff7886 */ /* 0x000fe20000020100 */
[----:B---3--:R-:W-:-:S04]  /*20c0*/  IMAD.U32 R2, RZ, RZ, UR5 ;  /* 0x00000005ff027e24 */ /* 0x008fc8000f8e00ff */
[----:B------:R-:W-:Y:S01]  /*20d0*/  @UP1 UIADD3 UR17, UPT, UPT, UR28, 0x10000, URZ ;  /* 0x000100001c111890 */ /* 0x000fe2000fffe0ff */
[----:B------:R-:W-:Y:S01]  /*20e0*/  VOTEU.ANY UP1, P0 ;  /* 0x0000000000ff7886 */ /* 0x000fe20000020100 */
[----:B------:R-:W-:Y:S06]  /*20f0*/  BAR.SYNC.DEFER_BLOCKING 0x0 ;  /* 0x0000000000007b1d */ /* 0x000fec0000010000 */
[----:B------:R3:W-:Y:S01]  /*2100*/  @UP0 UTMALDG.2D [UR12], [UR24] ;  /* 0x0000000c180005b4 */ /* 0x0007e20008008000 */
[----:B------:R-:W-:Y:S01]  /*2110*/  UISETP.NE.U32.AND UP0, UPT, UR22, URZ, UPT ;  /* 0x000000ff1600728c */ /* 0x000fe2000bf05070 */
[----:B------:R-:W-:Y:S06]  /*2120*/  BAR.SYNC.DEFER_BLOCKING 0x0 ;  /* 0x0000000000007b1d */ /* 0x000fec0000010000 */
[----:B------:R3:W-:Y:S02]  /*2130*/  @UP1 UTMALDG.2D [UR16], [UR26] ;  /* 0x000000101a0015b4 */ /* 0x0007e40008008000 */
[----:B------:R-:W-:Y:S06]  /*2140*/  BAR.SYNC.DEFER_BLOCKING 0x0 ;  /* 0x0000000000007b1d */ /* 0x000fec0000010000 */
[----:B------:R-:W4:Y:S02]  /*2150*/  SYNCS.PHASECHK.TRANS64.TRYWAIT P0, [UR28+0x10000], R2 ;  /* 0x01000002ff0075a7 */ /* 0x000f24000800111c */
[----:B---34-:R-:W-:Y:S05]  /*2160*/  @!P0 BRA `(.L_x_63) ;  /* 0x0000000800a88947 */ /* 0x018fea0003800000 */
.L_x_80:
        /* <DEDUP_REMOVED lines=11> */
[----:B------:R-:W-:Y:S02]  /*2220*/  UIADD3 UR6, UP0, UPT, UR16, 0x2, URZ ;  /* 0x0000000210067890 */ /* 0x000fe4000ff1e0ff */
[----:B------:R-:W-:Y:S02]  /*2230*/  UIADD3 UR32, UP1, UPT, UR30, 0x80, URZ ;  /* 0x000000801e207890 */ /* 0x000fe4000ff3e0ff */
[----:B------:R-:W-:Y:S02]  /*2240*/  UIADD3 UR34, UP2, UPT, UR16, 0x4, URZ ;  /* 0x0000000410227890 */ /* 0x000fe4000ff5e0ff */
[----:B------:R-:W-:Y:S02]  /*2250*/  UIADD3 UR36, UP3, UPT, UR30, 0x100, URZ ;  /* 0x000001001e247890 */ /* 0x000fe4000ff7e0ff */
[----:B------:R-:W-:-:S02]  /*2260*/  UIADD3.X UR7, UPT, UPT, UR17, URZ, URZ, UP0, !UPT ;  /* 0x000000ff11077290 */ /* 0x000fc400087fe4ff */
[----:B------:R-:W-:Y:S02]  /*2270*/  UIADD3.X UR33, UPT, UPT, UR31, URZ, URZ, UP1, !UPT ;  /* 0x000000ff1f217290 */ /* 0x000fe40008ffe4ff */
[----:B------:R-:W-:Y:S02]  /*2280*/  UIADD3.X UR35, UPT, UPT, UR17, URZ, URZ, UP2, !UPT ;  /* 0x000000ff11237290 */ /* 0x000fe400097fe4ff */
[----:B------:R-:W-:Y:S01]  /*2290*/  UIADD3.X UR37, UPT, UPT, UR31, URZ, URZ, UP3, !UPT ;  /* 0x000000ff1f257290 */ /* 0x000fe20009ffe4ff */
        /* <DEDUP_REMOVED lines=8> */
[----:B------:R3:W-:Y:S01]  /*2320*/  UTCHMMA gdesc[UR10], gdesc[UR12], tmem[UR23], tmem[UR38], idesc[UR39], UPT ;  /* 0x00ff260c0a0075ea */ /* 0x0007e2000b800017 */
[----:B------:R-:W-:Y:S01]  /*2330*/  UMOV UR44, 0x0 ;  /* 0x00000000002c7882 */ /* 0x000fe20000000000 */
[----:B------:R-:W-:Y:S01]  /*2340*/  UMOV UR45, 0x4110010 ;  /* 0x04110010002d7882 */ /* 0x000fe20000000000 */
[----:B------:R3:W-:Y:S01]  /*2350*/  UTCHMMA gdesc[UR16], gdesc[UR30], tmem[UR23], tmem[UR40], idesc[UR41], UPT ;  /* 0x00ff281e100075ea */ /* 0x0007e2000b800017 */
[----:B------:R3:W-:Y:S01]  /*2360*/  UTCHMMA gdesc[UR6], gdesc[UR32], tmem[UR23], tmem[UR42], idesc[UR43], UPT ;  /* 0x00ff2a20060075ea */ /* 0x0007e2000b800017 */
[----:B------:R3:W-:Y:S01]  /*2370*/  UTCHMMA gdesc[UR34], gdesc[UR36], tmem[UR23], tmem[UR44], idesc[UR45], UPT ;  /* 0x00ff2c24220075ea */ /* 0x0007e2000b800017 */
[----:B------:R-:W-:Y:S01]  /*2380*/  NOP ;  /* 0x0000000000007918 */ /* 0x000fe20000000000 */
.L_x_64:
[----:B------:R-:W-:Y:S01]  /*2390*/  ELECT P0, URZ, PT ;  /* 0x0000000000ff782f */ /* 0x000fe20003800000 */
[----:B---3--:R-:W-:-:S03]  /*23a0*/  UIADD3 UR6, UPT, UPT, UR28, 0x10020, URZ ;  /* 0x000100201c067890 */ /* 0x008fc6000fffe0ff */
[----:B------:R-:W-:Y:S01]  /*23b0*/  ISETP.LT.U32.AND P0, PT, R20, 0x20, P0 ;  /* 0x000000201400780c */ /* 0x000fe20000701070 */
[----:B------:R-:W-:-:S12]  /*23c0*/  UMOV UR7, URZ ;  /* 0x000000ff00077c82 */ /* 0x000fd80008000000 */
[----:B------:R-:W-:Y:S01]  /*23d0*/  VOTEU.ANY UP0, P0 ;  /* 0x0000000000ff7886 */ /* 0x000fe20000000100 */
[----:B------:R-:W-:-:S04]  /*23e0*/  VOTEU.ANY UP1, P0 ;  /* 0x0000000000ff7886 */ /* 0x000fc80000020100 */
[----:B------:R-:W-:Y:S02]  /*23f0*/  @UP0 UMOV UR6, UR6 ;  /* 0x0000000600060c82 */ /* 0x000fe40008000000 */
[----:B------:R3:W-:Y:S01]  /*2400*/  @UP1 UTCBAR [UR6], URZ ;  /* 0x000000ff060013e9 */ /* 0x0007e200080000ff */
[----:B------:R-:W-:Y:S06]  /*2410*/  BAR.SYNC.DEFER_BLOCKING 0x0 ;  /* 0x0000000000007b1d */ /* 0x000fec0000010000 */
[----:B------:R-:W4:Y:S02]  /*2420*/  SYNCS.PHASECHK.TRANS64.TRYWAIT P0, [UR28+0x10020], R2 ;  /* 0x01002002ff0075a7 */ /* 0x000f24000800111c */
[----:B---34-:R-:W-:Y:S05]  /*2430*/  @!P0 BRA `(.L_x_65) ;  /* 0x0000000800008947 */ /* 0x018fea0003800000 */
.L_x_81:
[----:B------:R-:W-:Y:S02]  /*2440*/  UIADD3 UR9, UPT, UPT, UR9, 0x1, URZ ;  /* 0x0000000109097890 */ /* 0x000fe4000fffe0ff */
[----:B------:R-:W-:Y:S02]  /*2450*/  UIADD3 UR14, UPT, UPT, UR14, 0x40, URZ ;  /* 0x000000400e0e7890 */ /* 0x000fe4000fffe0ff */
[----:B------:R-:W-:-:S04]  /*2460*/  UISETP.NE.U32.AND UP0, UPT, UR9, 0x4, UPT ;  /* 0x000000040900788c */ /* 0x000fc8000bf05070 */
[----:B------:R-:W-:Y:S02]  /*2470*/  USEL UR5, URZ, 0x1, UP0 ;  /* 0x00000001ff057887 */ /* 0x000fe40008000000 */
[----:B------:R-:W-:Y:S02]  /*2480*/  USEL UR9, UR9, URZ, UP0 ;  /* 0x000000ff09097287 */ /* 0x000fe40008000000 */
[----:B--2---:R-:W-:Y:S02]  /*2490*/  UISETP.GE.AND UP0, UPT, UR14, UR29, UPT ;  /* 0x0000001d0e00728c */ /* 0x004fe4000bf06270 */
[----:B------:R-:W-:-:S07]  /*24a0*/  ULOP3.LUT UR4, UR4, UR5, URZ, 0x3c, !UPT ;  /* 0x0000000504047292 */ /* 0x000fce000f8e3cff */
[----:B------:R-:W-:Y:S05]  /*24b0*/  BRA.U !UP0, `(.L_x_66) ;  /* 0xfffffff908b87547 */ /* 0x000fea000b83ffff */
.L_x_59:
[----:B---34-:R-:W-:Y:S06]  /*24c0*/  BAR.SYNC.DEFER_BLOCKING 0x0 ;  /* 0x0000000000007b1d */ /* 0x018fec0000010000 */
[----:B------:R-:W-:Y:S04]  /*24d0*/  BSSY.RECONVERGENT B4, `(.L_x_67) ;  /* 0x0000004000047945 */ /* 0x000fe80003800200 */
[----:B------:R-:W-:Y:S05]  /*24e0*/  @P3 BRA `(.L_x_68) ;  /* 0x0000000000083947 */ /* 0x000fea0003800000 */
[----:B------:R-:W2:Y:S02]  /*24f0*/  SYNCS.CCTL.IV [UR8+0x10000] ;  /* 0x01000000ff0079b1 */ /* 0x000ea40008000008 */
[----:B--2---:R-:W2:Y:S02]  /*2500*/  SYNCS.CCTL.IV [UR8+0x10020] ;  /* 0x01002000ff0079b1 */ /* 0x004ea40008000008 */
.L_x_68:
[----:B------:R-:W-:Y:S05]  /*2510*/  BSYNC.RECONVERGENT B4 ;  /* 0x0000000000047941 */ /* 0x000fea0003800200 */
.L_x_67:
[----:B--2---:R-:W-:Y:S06]  /*2520*/  BAR.SYNC.DEFER_BLOCKING 0x0 ;  /* 0x0000000000007b1d */ /* 0x004fec0000010000 */
[----:B------:R-:W-:Y:S04]  /*2530*/  BSSY.RECONVERGENT B4, `(.L_x_69) ;  /* 0x0000004000047945 */ /* 0x000fe80003800200 */
[----:B------:R-:W-:Y:S05]  /*2540*/  @P3 BRA `(.L_x_70) ;  /* 0x0000000000083947 */ /* 0x000fea0003800000 */
[----:B------:R-:W2:Y:S02]  /*2550*/  SYNCS.CCTL.IV [UR8+0x10008] ;  /* 0x01000800ff0079b1 */ /* 0x000ea40008000008 */
[----:B--2---:R-:W2:Y:S02]  /*2560*/  SYNCS.CCTL.IV [UR8+0x10028] ;  /* 0x01002800ff0079b1 */ /* 0x004ea40008000008 */
.L_x_70:
[----:B------:R-:W-:Y:S05]  /*2570*/  BSYNC.RECONVERGENT B4 ;  /* 0x0000000000047941 */ /* 0x000fea0003800200 */
.L_x_69:
[----:B--2---:R-:W-:Y:S06]  /*2580*/  BAR.SYNC.DEFER_BLOCKING 0x0 ;  /* 0x0000000000007b1d */ /* 0x004fec0000010000 */
[----:B------:R-:W-:Y:S04]  /*2590*/  BSSY.RECONVERGENT B4, `(.L_x_71) ;  /* 0x0000004000047945 */ /* 0x000fe80003800200 */
[----:B------:R-:W-:Y:S05]  /*25a0*/  @P3 BRA `(.L_x_72) ;  /* 0x0000000000083947 */ /* 0x000fea0003800000 */
[----:B------:R-:W2:Y:S02]  /*25b0*/  SYNCS.CCTL.IV [UR8+0x10010] ;  /* 0x01001000ff0079b1 */ /* 0x000ea40008000008 */
[----:B--2---:R-:W2:Y:S02]  /*25c0*/  SYNCS.CCTL.IV [UR8+0x10030] ;  /* 0x01003000ff0079b1 */ /* 0x004ea40008000008 */
.L_x_72:
[----:B------:R-:W-:Y:S05]  /*25d0*/  BSYNC.RECONVERGENT B4 ;  /* 0x0000000000047941 */ /* 0x000fea0003800200 */
.L_x_71:
[----:B--2---:R-:W-:Y:S06]  /*25e0*/  BAR.SYNC.DEFER_BLOCKING 0x0 ;  /* 0x0000000000007b1d */ /* 0x004fec0000010000 */
[----:B------:R-:W-:Y:S04]  /*25f0*/  BSSY.RECONVERGENT B4, `(.L_x_73) ;  /* 0x0000004000047945 */ /* 0x000fe80003800200 */
[----:B------:R-:W-:Y:S05]  /*2600*/  @P3 BRA `(.L_x_74) ;  /* 0x0000000000083947 */ /* 0x000fea0003800000 */
[----:B------:R-:W2:Y:S02]  /*2610*/  SYNCS.CCTL.IV [UR8+0x10018] ;  /* 0x01001800ff0079b1 */ /* 0x000ea40008000008 */
[----:B--2---:R-:W2:Y:S02]  /*2620*/  SYNCS.CCTL.IV [UR8+0x10038] ;  /* 0x01003800ff0079b1 */ /* 0x004ea40008000008 */
.L_x_74:
[----:B------:R-:W-:Y:S05]  /*2630*/  BSYNC.RECONVERGENT B4 ;  /* 0x0000000000047941 */ /* 0x000fea0003800200 */
.L_x_73:
[----:B------:R-:W-:Y:S01]  /*2640*/  USHF.L.U32 UR4, UR22, 0x15, URZ ;  /* 0x0000001516047899 */ /* 0x000fe200080006ff */
[C---:B------:R-:W-:Y:S01]  /*2650*/  IMAD.SHL.U32 R2, R0.reuse, 0x40, RZ ;  /* 0x0000004000027824 */ /* 0x040fe200078e00ff */
[----:B------:R-:W-:Y:S01]  /*2660*/  USHF.L.U32 UR22, UR22, 0x3, URZ ;  /* 0x0000000316167899 */ /* 0x000fe200080006ff */
[C---:B------:R-:W-:Y:S01]  /*2670*/  IMAD.SHL.U32 R21, R0.reuse, 0x2, RZ ;  /* 0x0000000200157824 */ /* 0x040fe200078e00ff */
[----:B------:R-:W-:Y:S01]  /*2680*/  ULOP3.LUT UR4, UR4, 0x600000, URZ, 0xc0, !UPT ;  /* 0x0060000004047892 */ /* 0x000fe2000f8ec0ff */
[C---:B-----5:R-:W-:Y:S01]  /*2690*/  IMAD.SHL.U32 R3, R0.reuse, 0x10, RZ ;  /* 0x0000001000037824 */ /* 0x060fe200078e00ff */
[----:B------:R-:W-:Y:S01]  /*26a0*/  ULOP3.LUT UR22, UR22, 0x20, URZ, 0xc0, !UPT ;  /* 0x0000002016167892 */ /* 0x000fe2000f8ec0ff */
[----:B------:R-:W-:Y:S01]  /*26b0*/  SHF.R.U32.HI R22, RZ, 0x1, R0 ;  /* 0x00000001ff167819 */ /* 0x000fe20000011600 */
[----:B------:R-:W-:Y:S01]  /*26c0*/  IMAD.SHL.U32 R0, R0, 0x80, RZ ;  /* 0x0000008000007824 */ /* 0x000fe200078e00ff */
[----:B------:R-:W-:Y:S01]  /*26d0*/  LOP3.LUT R2, R2, 0x1800, RZ, 0xc0, !PT ;  /* 0x0000180002027812 */ /* 0x000fe200078ec0ff */
[----:B------:R-:W-:Y:S01]  /*26e0*/  UIADD3 UR4, UPT, UPT, UR22, UR4, UR23 ;  /* 0x0000000416047290 */ /* 0x000fe2000fffe017 */
[----:B------:R-:W-:-:S02]  /*26f0*/  LOP3.LUT R21, R21, 0x20, RZ, 0xc0, !PT ;  /* 0x0000002015157812 */ /* 0x000fc400078ec0ff */
[----:B------:R-:W-:Y:S02]  /*2700*/  ELECT P0, URZ, PT ;  /* 0x0000000000ff782f */ /* 0x000fe40003800000 */
[----:B------:R-:W-:Y:S01]  /*2710*/  LOP3.LUT R2, R2, 0x70, R3, 0xf8, !PT ;  /* 0x0000007002027812 */ /* 0x000fe200078ef803 */
[----:B------:R-:W-:Y:S01]  /*2720*/  UMOV UR9, UR18 ;  /* 0x0000001200097c82 */ /* 0x000fe20008000000 */
[----:B------:R-:W-:Y:S01]  /*2730*/  LOP3.LUT R21, R21, 0x40, R22, 0xf8, !PT ;  /* 0x0000004015157812 */ /* 0x000fe200078ef816 */
[----:B------:R-:W-:Y:S01]  /*2740*/  UMOV UR10, UR15 ;  /* 0x0000000f000a7c82 */ /* 0x000fe20008000000 */
[----:B------:R-:W-:Y:S01]  /*2750*/  ISETP.LT.U32.AND P0, PT, R20, 0x20, P0 ;  /* 0x000000201400780c */ /* 0x000fe20000701070 */
[----:B------:R-:W-:Y:S01]  /*2760*/  LDTM.16dp32bit_t0_t15.x16 R4, tmem[UR4] ;  /* 0x00000004000479ee */ /* 0x000fe20008a00000 */
[----:B------:R-:W3:Y:S01]  /*2770*/  LDTM.16dp32bit_t16_t31.x16 R4, tmem[UR4+0x10] ;  /* 0x00001004000479ee */ /* 0x000ee20008a20000 */
[----:B------:R-:W-:Y:S01]  /*2780*/  LOP3.LUT R21, R2, R21, RZ, 0x3c, !PT ;  /* 0x0000001502157212 */ /* 0x000fe200078e3cff */
[----:B------:R-:W-:-:S03]  /*2790*/  NOP ;  /* 0x0000000000007918 */ /* 0x000fc60000000000 */
[----:B------:R-:W-:-:S04]  /*27a0*/  LOP3.LUT R0, R21, 0x780, R0, 0xf8, !PT ;  /* 0x0000078015007812 */ /* 0x000fc800078ef800 */
[----:B------:R-:W-:Y:S02]  /*27b0*/  LOP3.LUT R2, R0, 0x10, RZ, 0x3c, !PT ;  /* 0x0000001000027812 */ /* 0x000fe400078e3cff */
[----:B---3--:R-:W-:Y:S01]  /*27c0*/  VOTEU.ANY UP1, P0 ;  /* 0x0000000000ff7886 */ /* 0x008fe20000020100 */
[----:B------:R-:W-:Y:S01]  /*27d0*/  VOTEU.ANY UP0, P0 ;  /* 0x0000000000ff7886 */ /* 0x000fe20000000100 */
[----:B------:R-:W-:Y:S02]  /*27e0*/  F2FP.F16.F32.PACK_AB R4, R5, R4 ;  /* 0x000000040504723e */ /* 0x000fe400000000ff */
[----:B------:R-:W-:Y:S02]  /*27f0*/  F2FP.F16.F32.PACK_AB R5, R7, R6 ;  /* 0x000000060705723e */ /* 0x000fe400000000ff */
[----:B------:R-:W-:Y:S02]  /*2800*/  F2FP.F16.F32.PACK_AB R12, R13, R12 ;  /* 0x0000000c0d0c723e */ /* 0x000fe400000000ff */
[----:B------:R-:W-:-:S02]  /*2810*/  F2FP.F16.F32.PACK_AB R6, R9, R8 ;  /* 0x000000080906723e */ /* 0x000fc400000000ff */
[----:B------:R-:W-:Y:S02]  /*2820*/  F2FP.F16.F32.PACK_AB R7, R11, R10 ;  /* 0x0000000a0b07723e */ /* 0x000fe400000000ff */
[----:B------:R-:W-:Y:S02]  /*2830*/  F2FP.F16.F32.PACK_AB R13, R15, R14 ;  /* 0x0000000e0f0d723e */ /* 0x000fe400000000ff */
[----:B------:R-:W-:Y:S01]  /*2840*/  F2FP.F16.F32.PACK_AB R14, R17, R16 ;  /* 0x00000010110e723e */ /* 0x000fe200000000ff */
[----:B--2---:R2:W-:Y:S01]  /*2850*/  STS.128 [R0+UR8], R4 ;  /* 0x0000000400007988 */ /* 0x0045e20008000c08 */
[----:B------:R-:W-:-:S05]  /*2860*/  F2FP.F16.F32.PACK_AB R15, R19, R18 ;  /* 0x00000012130f723e */ /* 0x000fca00000000ff */
[----:B------:R2:W-:Y:S01]  /*2870*/  STS.128 [R2+UR8], R12 ;  /* 0x0000000c02007988 */ /* 0x0005e20008000c08 */
[----:B------:R3:W-:Y:S06]  /*2880*/  MEMBAR.ALL.CTA ;  /* 0x0000000000007992 */ /* 0x0007ec0000008000 */
[----:B---3--:R-:W3:Y:S02]  /*2890*/  FENCE.VIEW.ASYNC.S ;  /* 0x00000000000073c6 */ /* 0x008ee40000000000 */
[----:B---3--:R-:W-:Y:S06]  /*28a0*/  BAR.SYNC.DEFER_BLOCKING 0x0 ;  /* 0x0000000000007b1d */ /* 0x008fec0000010000 */
[----:B------:R2:W-:Y:S01]  /*28b0*/  @UP1 UTMASTG.2D [UR8], [UR20] ;  /* 0x00000008140013b5 */ /* 0x0005e20008008000 */
[----:B------:R0:W-:Y:S01]  /*28c0*/  UTMACMDFLUSH ;  /* 0x00000000000079b7 */ /* 0x0001e20000000000 */
[----:B------:R-:W-:-:S04]  /*28d0*/  DEPBAR.LE SB0, 0x0 ;  /* 0x000080000000791a */ /* 0x000fc80000000000 */
[----:B------:R-:W-:Y:S08]  /*28e0*/  BAR.SYNC.DEFER_BLOCKING 0x0 ;  /* 0x0000000000007b1d */ /* 0x000ff00000010000 */
[----:B------:R-:W-:Y:S06]  /*28f0*/  BAR.SYNC.DEFER_BLOCKING 0x0 ;  /* 0x0000000000007b1d */ /* 0x000fec0000010000 */
[----:B--2---:R-:W-:Y:S05]  /*2900*/  @P2 BRA `(.L_x_75) ;  /* 0x0000000000a02947 */ /* 0x004fea0003800000 */
[----:B------:R-:W2:Y:S01]  /*2910*/  S2UR UR5, SR_CgaCtaId ;  /* 0x00000000000579c3 */ /* 0x000ea20000008800 */
[----:B------:R-:W-:Y:S01]  /*2920*/  NOP ;  /* 0x0000000000007918 */ /* 0x000fe20000000000 */
[----:B------:R-:W-:Y:S01]  /*2930*/  UMOV UR4, 0x50 ;  /* 0x0000005000047882 */ /* 0x000fe20000000000 */
[----:B------:R-:W-:Y:S02]  /*2940*/  IMAD.U32 R0, RZ, RZ, UR23 ;  /* 0x00000017ff007e24 */ /* 0x000fe4000f8e00ff */
[----:B------:R-:W-:Y:S02]  /*2950*/  IMAD.MOV.U32 R3, RZ, RZ, 0x3 ;  /* 0x00000003ff037424 */ /* 0x000fe400078e00ff */
[----:B------:R-:W-:Y:S01]  /*2960*/  IMAD.MOV.U32 R7, RZ, RZ, 0x1 ;  /* 0x00000001ff077424 */ /* 0x000fe200078e00ff */
[----:B------:R-:W-:-:S04]  /*2970*/  LOP3.LUT R0, R0, 0xffff, RZ, 0xc0, !PT ;  /* 0x0000ffff00007812 */ /* 0x000fc800078ec0ff */
[----:B------:R-:W-:-:S05]  /*2980*/  SHF.R.U32.HI R0, RZ, 0x5, R0 ;  /* 0x00000005ff007819 */ /* 0x000fca0000011600 */
[----:B------:R-:W-:Y:S01]  /*2990*/  VIADD R2, R0, 0x10 ;  /* 0x0000001000027836 */ /* 0x000fe20000000000 */
[----:B------:R-:W-:Y:S01]  /*29a0*/  SHF.L.U32 R0, R3, R0, RZ ;  /* 0x0000000003007219 */ /* 0x000fe200000006ff */
[----:B--2---:R-:W-:-:S03]  /*29b0*/  ULEA UR6, UR5, UR4, 0x18 ;  /* 0x0000000405067291 */ /* 0x004fc6000f8ec0ff */
[----:B------:R-:W-:-:S04]  /*29c0*/  SHF.L.U32 R3, R7, R2, RZ ;  /* 0x0000000207037219 */ /* 0x000fc800000006ff */
[----:B------:R-:W-:Y:S02]  /*29d0*/  LOP3.LUT R0, R3, R0, RZ, 0xfc, !PT ;  /* 0x0000000003007212 */ /* 0x000fe400078efcff */
[----:B------:R-:W2:Y:S02]  /*29e0*/  LDS R5, [UR6] ;  /* 0x00000006ff057984 */ /* 0x000ea40008000800 */
[C---:B------:R-:W-:Y:S02]  /*29f0*/  LOP3.LUT R2, R0.reuse, 0xffff, RZ, 0xc0, !PT ;  /* 0x0000ffff00027812 */ /* 0x040fe400078ec0ff */
[----:B--2---:R-:W-:-:S04]  /*2a00*/  LOP3.LUT R3, R0, 0xffff, R5, 0x80, !PT ;  /* 0x0000ffff00037812 */ /* 0x004fc800078e8005 */
[----:B------:R-:W-:-:S13]  /*2a10*/  ISETP.NE.AND P0, PT, R3, R2, PT ;  /* 0x000000020300720c */ /* 0x000fda0003f05270 */
[----:B------:R-:W-:Y:S05]  /*2a20*/  @P0 BRA `(.L_x_76) ;  /* 0x0000000000500947 */ /* 0x000fea0003800000 */
[----:B------:R-:W-:Y:S02]  /*2a30*/  SHF.R.U32.HI R5, RZ, 0x10, R5 ;  /* 0x00000010ff057819 */ /* 0x000fe40000011605 */
[----:B------:R-:W-:-:S04]  /*2a40*/  SHF.R.U32.HI R2, RZ, 0x10, R0 ;  /* 0x00000010ff027819 */ /* 0x000fc80000011600 */
[----:B------:R-:W-:-:S04]  /*2a50*/  LOP3.LUT R5, R5, R2, RZ, 0xc0, !PT ;  /* 0x0000000205057212 */ /* 0x000fc800078ec0ff */
[----:B------:R-:W-:-:S13]  /*2a60*/  ISETP.NE.AND P0, PT, R5, R2, PT ;  /* 0x000000020500720c */ /* 0x000fda0003f05270 */
[----:B------:R-:W-:Y:S05]  /*2a70*/  @P0 BRA `(.L_x_77) ;  /* 0x0000000000300947 */ /* 0x000fea0003800000 */
[----:B------:R-:W-:Y:S01]  /*2a80*/  R2UR UR4, R0 ;  /* 0x00000000000472ca */ /* 0x000fe200000e0000 */
[----:B------:R-:W-:Y:S01]  /*2a90*/  VOTEU.ANY UR5, UPT, PT ;  /* 0x0000000000057886 */ /* 0x000fe200038e0100 */
[----:B------:R-:W2:Y:S01]  /*2aa0*/  S2R R0, SR_LANEID ;  /* 0x0000000000007919 */ /* 0x000ea20000000000 */
[----:B------:R-:W-:-:S10]  /*2ab0*/  UFLO.U32 UR5, UR5 ;  /* 0x00000005000572bd */ /* 0x000fd400080e0000 */
[----:B------:R-:W-:-:S06]  /*2ac0*/  ULOP3.LUT UR4, URZ, UR4, URZ, 0x33, !UPT ;  /* 0x00000004ff047292 */ /* 0x000fcc000f8e33ff */
[----:B------:R-:W-:-:S04]  /*2ad0*/  IMAD.U32 R2, RZ, RZ, UR4 ;  /* 0x00000004ff027e24 */ /* 0x000fc8000f8e00ff */
[----:B------:R-:W3:Y:S02]  /*2ae0*/  REDUX UR7, R2 ;  /* 0x00000000020773c4 */ /* 0x000ee40000000000 */
[----:B------:R4:W-:Y:S01]  /*2af0*/  UTCATOMSWS.AND URZ, UR4 ;  /* 0x0000000400ff79e3 */ /* 0x0009e20008000000 */
[----:B--2---:R-:W-:Y:S01]  /*2b00*/  ISETP.EQ.U32.AND P0, PT, R0, UR5, PT ;  /* 0x0000000500007c0c */ /* 0x004fe2000bf02070 */
[----:B---3--:R-:W-:-:S12]  /*2b10*/  IMAD.U32 R0, RZ, RZ, UR7 ;  /* 0x00000007ff007e24 */ /* 0x008fd8000f8e00ff */
[----:B------:R4:W-:Y:S01]  /*2b20*/  @P0 ATOMS.AND RZ, [UR6], R0 ;  /* 0x00000000ffff098c */ /* 0x0009e2000a800006 */
[----:B------:R-:W-:Y:S05]  /*2b30*/  BRA `(.L_x_75) ;  /* 0x0000000000147947 */ /* 0x000fea0003800000 */
.L_x_77:
[----:B------:R-:W-:-:S07]  /*2b40*/  MOV R2, 0x2b60 ;  /* 0x00002b6000027802 */ /* 0x000fce0000000f00 */
[----:B-1----:R-:W-:Y:S05]  /*2b50*/  CALL.REL.NOINC `($__internal_0_$__cuda_sm10x_tcgen05_guardrail_trap_col_being_dealloced_not_returned_by_alloc) ;  /* 0x0000000000447944 */ /* 0x002fea0003c00000 */
[----:B------:R-:W-:Y:S05]  /*2b60*/  BRA `(.L_x_75) ;  /* 0x0000000000087947 */ /* 0x000fea0003800000 */
.L_x_76:
[----:B------:R-:W-:-:S07]  /*2b70*/  MOV R2, 0x2b90 ;  /* 0x00002b9000027802 */ /* 0x000fce0000000f00 */
[----:B-1----:R-:W-:Y:S05]  /*2b80*/  CALL.REL.NOINC `($__internal_2_$__cuda_sm10x_tcgen05_guardrail_trap_unallocated_columns_being_dealloced) ;  /* 0x0000000000507944 */ /* 0x002fea0003c00000 */
.L_x_75:
[----:B------:R-:W-:Y:S01]  /*2b90*/  NOP ;  /* 0x0000000000007918 */ /* 0x000fe20000000000 */
[----:B----4-:R-:W-:Y:S05]  /*2ba0*/  EXIT ;  /* 0x000000000000794d */ /* 0x010fea0003800000 */
.L_x_60:
[----:B------:R-:W2:Y:S02]  /*2bb0*/  SYNCS.PHASECHK.TRANS64.TRYWAIT P0, [UR8+0x10000], RZ ;  /* 0x010000ffff0075a7 */ /* 0x000ea40008001108 */
[----:B--2---:R-:W-:Y:S05]  /*2bc0*/  @!P0 BRA `(.L_x_60) ;  /* 0xfffffffc00f88947 */ /* 0x004fea000383ffff */
[----:B------:R-:W-:Y:S05]  /*2bd0*/  BRA `(.L_x_78) ;  /* 0xfffffff000347947 */ /* 0x000fea000383ffff */
.L_x_62:
[----:B------:R-:W2:Y:S02]  /*2be0*/  SYNCS.PHASECHK.TRANS64.TRYWAIT P1, [UR8+0x10020], RZ ;  /* 0x010020ffff0075a7 */ /* 0x000ea40008021108 */
[----:B--2---:R-:W-:Y:S05]  /*2bf0*/  @!P1 BRA `(.L_x_62) ;  /* 0xfffffffc00f89947 */ /* 0x004fea000383ffff */
[----:B------:R-:W-:Y:S05]  /*2c00*/  BRA `(.L_x_79) ;  /* 0xfffffff000d07947 */ /* 0x000fea000383ffff */
.L_x_63:
[----:B------:R-:W3:Y:S02]  /*2c10*/  SYNCS.PHASECHK.TRANS64.TRYWAIT P0, [UR28+0x10000], R2 ;  /* 0x01000002ff0075a7 */ /* 0x000ee4000800111c */
[----:B---3--:R-:W-:Y:S05]  /*2c20*/  @!P0 BRA `(.L_x_63) ;  /* 0xfffffffc00f88947 */ /* 0x008fea000383ffff */
[----:B------:R-:W-:Y:S05]  /*2c30*/  BRA `(.L_x_80) ;  /* 0xfffffff4004c7947 */ /* 0x000fea000383ffff */
.L_x_65:
[----:B------:R-:W3:Y:S02]  /*2c40*/  SYNCS.PHASECHK.TRANS64.TRYWAIT P0, [UR28+0x10020], R2 ;  /* 0x01002002ff0075a7 */ /* 0x000ee4000800111c */
[----:B---3--:R-:W-:Y:S05]  /*2c50*/  @!P0 BRA `(.L_x_65) ;  /* 0xfffffffc00f88947 */ /* 0x008fea000383ffff */
[----:B------:R-:W-:Y:S05]  /*2c60*/  BRA `(.L_x_81) ;  /* 0xfffffff400f47947 */ /* 0x000fea000383ffff */
        .weak           $__internal_0_$__cuda_sm10x_tcgen05_guardrail_trap_col_being_dealloced_not_returned_by_alloc
        .type           $__internal_0_$__cuda_sm10x_tcgen05_guardrail_trap_col_being_dealloced_not_returned_by_alloc,@function
        .size           $__internal_0_$__cuda_sm10x_tcgen05_guardrail_trap_col_being_dealloced_not_returned_by_alloc,($__internal_1_$__cuda_sm10x_tcgen05_guardrail_trap_phase_invalid_during_alloc - $__internal_0_$__cuda_sm10x_tcgen05_guardrail_trap_col_being_dealloced_not_returned_by_alloc)
$__internal_0_$__cuda_sm10x_tcgen05_guardrail_trap_col_being_dealloced_not_returned_by_alloc:
[----:B------:R-:W-:Y:S05]  /*2c70*/  BPT.TRAP 0x1 ;  /* 0x000000040000795c */ /* 0x000fea0000300000 */
[----:B------:R-:W-:-:S04]  /*2c80*/  IMAD.MOV.U32 R3, RZ, RZ, 0x0 ;  /* 0x00000000ff037424 */ /* 0x000fc800078e00ff */
[----:B------:R-:W-:Y:S05]  /*2c90*/  RET.REL.NODEC R2 `(gluon_tcgen05) ;  /* 0xffffffd002d87950 */ /* 0x000fea0003c3ffff */
        .weak           $__internal_1_$__cuda_sm10x_tcgen05_guardrail_trap_phase_invalid_during_alloc
        .type           $__internal_1_$__cuda_sm10x_tcgen05_guardrail_trap_phase_invalid_during_alloc,@function
        .size           $__internal_1_$__cuda_sm10x_tcgen05_guardrail_trap_phase_invalid_during_alloc,($__internal_2_$__cuda_sm10x_tcgen05_guardrail_trap_unallocated_columns_being_dealloced - $__internal_1_$__cuda_sm10x_tcgen05_guardrail_trap_phase_invalid_during_alloc)
$__internal_1_$__cuda_sm10x_tcgen05_guardrail_trap_phase_invalid_during_alloc:
[----:B------:R-:W-:Y:S05]  /*2ca0*/  BPT.TRAP 0x1 ;  /* 0x000000040000795c */ /* 0x000fea0000300000 */
[----:B------:R-:W-:-:S04]  /*2cb0*/  IMAD.MOV.U32 R3, RZ, RZ, 0x0 ;  /* 0x00000000ff037424 */ /* 0x000fc800078e00ff */
[----:B------:R-:W-:Y:S05]  /*2cc0*/  RET.REL.NODEC R2 `(gluon_tcgen05) ;  /* 0xffffffd002cc7950 */ /* 0x000fea0003c3ffff */
        .weak           $__internal_2_$__cuda_sm10x_tcgen05_guardrail_trap_unallocated_columns_being_dealloced
        .type           $__internal_2_$__cuda_sm10x_tcgen05_guardrail_trap_unallocated_columns_being_dealloced,@function
        .size           $__internal_2_$__cuda_sm10x_tcgen05_guardrail_trap_unallocated_columns_being_dealloced,(.L_x_85 - $__internal_2_$__cuda_sm10x_tcgen05_guardrail_trap_unallocated_columns_being_dealloced)
$__internal_2_$__cuda_sm10x_tcgen05_guardrail_trap_unallocated_columns_being_dealloced:
[----:B------:R-:W-:Y:S05]  /*2cd0*/  BPT.TRAP 0x1 ;  /* 0x000000040000795c */ /* 0x000fea0000300000 */
[----:B------:R-:W-:-:S04]  /*2ce0*/  IMAD.MOV.U32 R3, RZ, RZ, 0x0 ;  /* 0x00000000ff037424 */ /* 0x000fc800078e00ff */
[----:B------:R-:W-:Y:S05]  /*2cf0*/  RET.REL.NODEC R2 `(gluon_tcgen05) ;  /* 0xffffffd002c07950 */ /* 0x000fea0003c3ffff */
.L_x_82:
[----:B------:R-:W-:-:S00]  /*2d00*/  BRA `(.L_x_82) ;  /* 0xfffffffc00fc7947 */ /* 0x000fc0000383ffff */
[----:B------:R-:W-:-:S00]  /*2d10*/  NOP ;  /* 0x0000000000007918 */ /* 0x000fc00000000000 */
        /* <DEDUP_REMOVED lines=14> */
.L_x_85:


//--------------------- .nv.shared.gluon_tcgen05  --------------------------
	.section	.nv.shared.gluon_tcgen05,"aw",@nobits
	.sectionflags	@""
	.align	16
	.zero		1024


//--------------------- .nv.shared.reserved.0     --------------------------
	.section	.nv.shared.reserved.0,"aw",@nobits
	.align	8
	.weak		__nv_reservedSMEM_offset_0_alias
	.size		__nv_reservedSMEM_offset_0_alias, 0, 64
	.other		__nv_reservedSMEM_offset_0_alias,@"STO_CUDA_RESERVED_SHARED STV_DEFAULT"
__nv_reservedSMEM_offset_0_alias:
	.zero		0
.nv.shared.reserved.0:
	.zero		64
	.weak		__nv_reservedSMEM_allocation_phase
	.type		__nv_reservedSMEM_allocation_phase,@object
	.size		__nv_reservedSMEM_allocation_phase,(.L_0 - __nv_reservedSMEM_allocation_phase)
__nv_reservedSMEM_allocation_phase:
	.zero		1
.L_0:
	.zero		7
	.weak		__nv_reservedSMEM_devtool_atexit_pc
	.type		__nv_reservedSMEM_devtool_atexit_pc,@object
	.size		__nv_reservedSMEM_devtool_atexit_pc,(__nv_reservedSMEM_allocation_mask - __nv_reservedSMEM_devtool_atexit_pc)
__nv_reservedSMEM_devtool_atexit_pc:
	.zero		8
	.weak		__nv_reservedSMEM_allocation_mask
	.type		__nv_reservedSMEM_allocation_mask,@object
	.size		__nv_reservedSMEM_allocation_mask,(.L_2 - __nv_reservedSMEM_allocation_mask)
__nv_reservedSMEM_allocation_mask:
	.zero		4
.L_2:


//--------------------- .nv.constant0.gluon_tcgen05 --------------------------
	.section	.nv.constant0.gluon_tcgen05,"a",@progbits
	.sectionflags	@""
	.align	4
.nv.constant0.gluon_tcgen05:
	.zero		976


//--------------------- SYMBOLS --------------------------

	.type		.nv.reservedSmem.offset0,@object
	.size		.nv.reservedSmem.offset0,0x4
	.type		.nv.reservedSmem.cap,@object
	.size		.nv.reservedSmem.cap,0x4
